	.target	sm_100a

	.elftype	@"ET_EXEC"


//--------------------- .note.nv.tkinfo           --------------------------
	.section	.note.nv.tkinfo,"",@"SHT_NOTE"
	.sectionflags	@"SHF_NOTE_NV_TKINFO"
	.tkinfo
        /*0018*/ 	.word	0x00000002
        /*0030*/ 	.string	""
        /*0030*/ 	.string	"ptxas"
        /*0030*/ 	.string	"Cuda compilation tools, release 13.0, V13.0.88"
        /*0030*/ 	.string	"Build cuda_13.0.r13.0/compiler.36424714_0"
        /*0030*/ 	.string	"-arch sm_100a -m 64 "



//--------------------- .note.nv.cuinfo           --------------------------
	.section	.note.nv.cuinfo,"",@"SHT_NOTE"
	.sectionflags	@"SHF_NOTE_NV_CUINFO"
        /*0018*/ 	.short	0x0002
        /*001a*/ 	.short	0x0064
        /*001c*/ 	.short	0x0082
	.zero		2


//--------------------- .nv.info                  --------------------------
	.section	.nv.info,"",@"SHT_CUDA_INFO"
	.align	4


	//----- nvinfo : EIATTR_REGCOUNT
	.align		4
        /*0000*/ 	.byte	0x04, 0x2f
        /*0002*/ 	.short	(.L_20 - .L_19)
	.align		4
.L_19:
        /*0004*/ 	.word	index@(_ZN7cutlass13device_kernelINS_4gemm6kernel13GemmUniversalIN4cute5tupleIJiiiiEEENS1_10collective13CollectiveMmaINS1_35MainloopSm100TmaUmmaWarpSpecializedILi16ELi2ELi4ENS5_IJNS4_1CILi2EEESB_NSA_ILi1EEEEEEEENS5_IJNSA_ILi128EEENSA_ILi256EEENSA_ILi64EEEEEEaNS5_IJlSC_lEEEaSJ_NS4_8TiledMMAINS4_8MMA_AtomIJNS4_21SM100_MMA_S8_2x1SM_SSIaaiLi128ELi256ELNS4_4UMMA5MajorE0ELSO_0ELNSN_8SaturateE0EEEEEENS4_6LayoutINS5_IJSC_SC_SC_EEENS5_IJNSA_ILi0EEESU_SU_EEEEENS5_IJNS4_10UnderscoreESX_SX_EEEEENS4_28SM100_TMA_2SM_LOAD_MULTICASTENS4_14ComposedLayoutINS4_7SwizzleILi2ELi4ELi3EEENS4_18smem_ptr_flag_bitsILi8EEENSS_INS5_IJNSA_ILi8EEESH_EEENS5_IJSH_SC_EEEEEEEvNS4_8identityENS4_18SM100_TMA_2SM_LOADES1A_vS1B_EENS_8epilogue10collective18CollectiveEpilogueINS1E_23Sm100TmaWarpSpecializedILi4ELi2ELi32ELb0ELb0EEEJNS5_IJSH_SG_SH_EEENS5_IJNSS_ISH_SC_EENSS_INS5_IJNSA_ILi32EEESB_EEENS5_IJSC_SF_EEEEEEEEaSJ_aSJ_NS1E_6fusion15FusionCallbacksIS1I_NS1Q_17LinearCombinationIaiaiLNS_15FloatRoundStyleE2EEES1J_S1P_JEEENS4_5SM1004TMEM4LOAD26SM100_TMEM_LOAD_32dp32b32xENS4_13SM90_TMA_LOADENS11_INS12_ILi1ELi4ELi3EEES15_NSS_INS5_IJS16_S1L_EEENS5_IJS1L_SC_EEEEEEENS4_39AutoVectorizingCopyWithAssumedAlignmentILi128EEENS4_14SM90_TMA_STOREES25_S27_S27_EEEvvEEEEvNT_6ParamsE)
        /*0008*/ 	.word	0x0000005b


	//----- nvinfo : EIATTR_FRAME_SIZE
	.align		4
.L_20:
        /*000c*/ 	.byte	0x04, 0x11
        /*000e*/ 	.short	(.L_22 - .L_21)
	.align		4
.L_21:
        /*0010*/ 	.word	index@($__internal_2_$__cuda_sm10x_tcgen05_guardrail_trap_unallocated_columns_being_dealloced)
        /*0014*/ 	.word	0x00000000


	//----- nvinfo : EIATTR_FRAME_SIZE
	.align		4
.L_22:
        /*0018*/ 	.byte	0x04, 0x11
        /*001a*/ 	.short	(.L_24 - .L_23)
	.align		4
.L_23:
        /*001c*/ 	.word	index@($__internal_1_$__cuda_sm10x_tcgen05_guardrail_trap_phase_invalid_during_alloc)
        /*0020*/ 	.word	0x00000000


	//----- nvinfo : EIATTR_FRAME_SIZE
	.align		4
.L_24:
        /*0024*/ 	.byte	0x04, 0x11
        /*0026*/ 	.short	(.L_26 - .L_25)
	.align		4
.L_25:
        /*0028*/ 	.word	index@($__internal_0_$__cuda_sm10x_tcgen05_guardrail_trap_col_being_dealloced_not_returned_by_alloc)
        /*002c*/ 	.word	0x00000000


	//----- nvinfo : EIATTR_FRAME_SIZE
	.align		4
.L_26:
        /*0030*/ 	.byte	0x04, 0x11
        /*0032*/ 	.short	(.L_28 - .L_27)
	.align		4
.L_27:
        /*0034*/ 	.word	index@(_ZN7cutlass13device_kernelINS_4gemm6kernel13GemmUniversalIN4cute5tupleIJiiiiEEENS1_10collective13CollectiveMmaINS1_35MainloopSm100TmaUmmaWarpSpecializedILi16ELi2ELi4ENS5_IJNS4_1CILi2EEESB_NSA_ILi1EEEEEEEENS5_IJNSA_ILi128EEENSA_ILi256EEENSA_ILi64EEEEEEaNS5_IJlSC_lEEEaSJ_NS4_8TiledMMAINS4_8MMA_AtomIJNS4_21SM100_MMA_S8_2x1SM_SSIaaiLi128ELi256ELNS4_4UMMA5MajorE0ELSO_0ELNSN_8SaturateE0EEEEEENS4_6LayoutINS5_IJSC_SC_SC_EEENS5_IJNSA_ILi0EEESU_SU_EEEEENS5_IJNS4_10UnderscoreESX_SX_EEEEENS4_28SM100_TMA_2SM_LOAD_MULTICASTENS4_14ComposedLayoutINS4_7SwizzleILi2ELi4ELi3EEENS4_18smem_ptr_flag_bitsILi8EEENSS_INS5_IJNSA_ILi8EEESH_EEENS5_IJSH_SC_EEEEEEEvNS4_8identityENS4_18SM100_TMA_2SM_LOADES1A_vS1B_EENS_8epilogue10collective18CollectiveEpilogueINS1E_23Sm100TmaWarpSpecializedILi4ELi2ELi32ELb0ELb0EEEJNS5_IJSH_SG_SH_EEENS5_IJNSS_ISH_SC_EENSS_INS5_IJNSA_ILi32EEESB_EEENS5_IJSC_SF_EEEEEEEEaSJ_aSJ_NS1E_6fusion15FusionCallbacksIS1I_NS1Q_17LinearCombinationIaiaiLNS_15FloatRoundStyleE2EEES1J_S1P_JEEENS4_5SM1004TMEM4LOAD26SM100_TMEM_LOAD_32dp32b32xENS4_13SM90_TMA_LOADENS11_INS12_ILi1ELi4ELi3EEES15_NSS_INS5_IJS16_S1L_EEENS5_IJS1L_SC_EEEEEEENS4_39AutoVectorizingCopyWithAssumedAlignmentILi128EEENS4_14SM90_TMA_STOREES25_S27_S27_EEEvvEEEEvNT_6ParamsE)
        /*0038*/ 	.word	0x00000000


	//----- nvinfo : EIATTR_MIN_STACK_SIZE
	.align		4
.L_28:
        /*003c*/ 	.byte	0x04, 0x12
        /*003e*/ 	.short	(.L_30 - .L_29)
	.align		4
.L_29:
        /*0040*/ 	.word	index@(_ZN7cutlass13device_kernelINS_4gemm6kernel13GemmUniversalIN4cute5tupleIJiiiiEEENS1_10collective13CollectiveMmaINS1_35MainloopSm100TmaUmmaWarpSpecializedILi16ELi2ELi4ENS5_IJNS4_1CILi2EEESB_NSA_ILi1EEEEEEEENS5_IJNSA_ILi128EEENSA_ILi256EEENSA_ILi64EEEEEEaNS5_IJlSC_lEEEaSJ_NS4_8TiledMMAINS4_8MMA_AtomIJNS4_21SM100_MMA_S8_2x1SM_SSIaaiLi128ELi256ELNS4_4UMMA5MajorE0ELSO_0ELNSN_8SaturateE0EEEEEENS4_6LayoutINS5_IJSC_SC_SC_EEENS5_IJNSA_ILi0EEESU_SU_EEEEENS5_IJNS4_10UnderscoreESX_SX_EEEEENS4_28SM100_TMA_2SM_LOAD_MULTICASTENS4_14ComposedLayoutINS4_7SwizzleILi2ELi4ELi3EEENS4_18smem_ptr_flag_bitsILi8EEENSS_INS5_IJNSA_ILi8EEESH_EEENS5_IJSH_SC_EEEEEEEvNS4_8identityENS4_18SM100_TMA_2SM_LOADES1A_vS1B_EENS_8epilogue10collective18CollectiveEpilogueINS1E_23Sm100TmaWarpSpecializedILi4ELi2ELi32ELb0ELb0EEEJNS5_IJSH_SG_SH_EEENS5_IJNSS_ISH_SC_EENSS_INS5_IJNSA_ILi32EEESB_EEENS5_IJSC_SF_EEEEEEEEaSJ_aSJ_NS1E_6fusion15FusionCallbacksIS1I_NS1Q_17LinearCombinationIaiaiLNS_15FloatRoundStyleE2EEES1J_S1P_JEEENS4_5SM1004TMEM4LOAD26SM100_TMEM_LOAD_32dp32b32xENS4_13SM90_TMA_LOADENS11_INS12_ILi1ELi4ELi3EEES15_NSS_INS5_IJS16_S1L_EEENS5_IJS1L_SC_EEEEEEENS4_39AutoVectorizingCopyWithAssumedAlignmentILi128EEENS4_14SM90_TMA_STOREES25_S27_S27_EEEvvEEEEvNT_6ParamsE)
        /*0044*/ 	.word	0x00000000
.L_30:


//--------------------- .nv.compat                --------------------------
	.section	.nv.compat,"",@"SHT_CUDA_COMPAT_INFO"
	.align	4
        /*0000*/ 	.byte	0x02, 0x09, 0x01, 0x00, 0x02, 0x02, 0x03, 0x00, 0x02, 0x05, 0x06, 0x00, 0x03, 0x07, 0x01, 0x01
        /*0010*/ 	.byte	0x02, 0x03, 0x01, 0x00, 0x02, 0x06, 0x01, 0x00, 0x04, 0x0b, 0x08, 0x00, 0x01, 0x00, 0x00, 0x00
        /*0020*/ 	.byte	0x00, 0x00, 0x00, 0x00


//--------------------- .nv.info._ZN7cutlass13device_kernelINS_4gemm6kernel13GemmUniversalIN4cute5tupleIJiiiiEEENS1_10collective13CollectiveMmaINS1_35MainloopSm100TmaUmmaWarpSpecializedILi16ELi2ELi4ENS5_IJNS4_1CILi2EEESB_NSA_ILi1EEEEEEEENS5_IJNSA_ILi128EEENSA_ILi256EEENSA_ILi64EEEEEEaNS5_IJlSC_lEEEaSJ_NS4_8TiledMMAINS4_8MMA_AtomIJNS4_21SM100_MMA_S8_2x1SM_SSIaaiLi128ELi256ELNS4_4UMMA5MajorE0ELSO_0ELNSN_8SaturateE0EEEEEENS4_6LayoutINS5_IJSC_SC_SC_EEENS5_IJNSA_ILi0EEESU_SU_EEEEENS5_IJNS4_10UnderscoreESX_SX_EEEEENS4_28SM100_TMA_2SM_LOAD_MULTICASTENS4_14ComposedLayoutINS4_7SwizzleILi2ELi4ELi3EEENS4_18smem_ptr_flag_bitsILi8EEENSS_INS5_IJNSA_ILi8EEESH_EEENS5_IJSH_SC_EEEEEEEvNS4_8identityENS4_18SM100_TMA_2SM_LOADES1A_vS1B_EENS_8epilogue10collective18CollectiveEpilogueINS1E_23Sm100TmaWarpSpecializedILi4ELi2ELi32ELb0ELb0EEEJNS5_IJSH_SG_SH_EEENS5_IJNSS_ISH_SC_EENSS_INS5_IJNSA_ILi32EEESB_EEENS5_IJSC_SF_EEEEEEEEaSJ_aSJ_NS1E_6fusion15FusionCallbacksIS1I_NS1Q_17LinearCombinationIaiaiLNS_15FloatRoundStyleE2EEES1J_S1P_JEEENS4_5SM1004TMEM4LOAD26SM100_TMEM_LOAD_32dp32b32xENS4_13SM90_TMA_LOADENS11_INS12_ILi1ELi4ELi3EEES15_NSS_INS5_IJS16_S1L_EEENS5_IJS1L_SC_EEEEEEENS4_39AutoVectorizingCopyWithAssumedAlignmentILi128EEENS4_14SM90_TMA_STOREES25_S27_S27_EEEvvEEEEvNT_6ParamsE --------------------------
	.section	.nv.info._ZN7cutlass13device_kernelINS_4gemm6kernel13GemmUniversalIN4cute5tupleIJiiiiEEENS1_10collective13CollectiveMmaINS1_35MainloopSm100TmaUmmaWarpSpecializedILi16ELi2ELi4ENS5_IJNS4_1CILi2EEESB_NSA_ILi1EEEEEEEENS5_IJNSA_ILi128EEENSA_ILi256EEENSA_ILi64EEEEEEaNS5_IJlSC_lEEEaSJ_NS4_8TiledMMAINS4_8MMA_AtomIJNS4_21SM100_MMA_S8_2x1SM_SSIaaiLi128ELi256ELNS4_4UMMA5MajorE0ELSO_0ELNSN_8SaturateE0EEEEEENS4_6LayoutINS5_IJSC_SC_SC_EEENS5_IJNSA_ILi0EEESU_SU_EEEEENS5_IJNS4_10UnderscoreESX_SX_EEEEENS4_28SM100_TMA_2SM_LOAD_MULTICASTENS4_14ComposedLayoutINS4_7SwizzleILi2ELi4ELi3EEENS4_18smem_ptr_flag_bitsILi8EEENSS_INS5_IJNSA_ILi8EEESH_EEENS5_IJSH_SC_EEEEEEEvNS4_8identityENS4_18SM100_TMA_2SM_LOADES1A_vS1B_EENS_8epilogue10collective18CollectiveEpilogueINS1E_23Sm100TmaWarpSpecializedILi4ELi2ELi32ELb0ELb0EEEJNS5_IJSH_SG_SH_EEENS5_IJNSS_ISH_SC_EENSS_INS5_IJNSA_ILi32EEESB_EEENS5_IJSC_SF_EEEEEEEEaSJ_aSJ_NS1E_6fusion15FusionCallbacksIS1I_NS1Q_17LinearCombinationIaiaiLNS_15FloatRoundStyleE2EEES1J_S1P_JEEENS4_5SM1004TMEM4LOAD26SM100_TMEM_LOAD_32dp32b32xENS4_13SM90_TMA_LOADENS11_INS12_ILi1ELi4ELi3EEES15_NSS_INS5_IJS16_S1L_EEENS5_IJS1L_SC_EEEEEEENS4_39AutoVectorizingCopyWithAssumedAlignmentILi128EEENS4_14SM90_TMA_STOREES25_S27_S27_EEEvvEEEEvNT_6ParamsE,"",@"SHT_CUDA_INFO"
	.sectionflags	@""
	.align	4


	//----- nvinfo : EIATTR_CUDA_API_VERSION
	.align		4
        /*0000*/ 	.byte	0x04, 0x37
        /*0002*/ 	.short	(.L_32 - .L_31)
.L_31:
        /*0004*/ 	.word	0x00000082


	//----- nvinfo : EIATTR_KPARAM_INFO
	.align		4
.L_32:
        /*0008*/ 	.byte	0x04, 0x17
        /*000a*/ 	.short	(.L_34 - .L_33)
.L_33:
        /*000c*/ 	.word	0x00000000
        /*0010*/ 	.short	0x0000
        /*0012*/ 	.short	0x0000
        /*0014*/ 	.byte	0x00, 0xf0, 0x01, 0x20


	//----- nvinfo : EIATTR_AT_ENTRY_FRAGMENTS
	.align		4
.L_34:
        /*0018*/ 	.byte	0x04, 0x4f
        /*001a*/ 	.short	(.L_36 - .L_35)


	//   ....[0]....
.L_35:
        /*001c*/ 	.word	0x00000007


	//----- nvinfo : EIATTR_RESERVED_SMEM_USED
	.align		4
.L_36:
        /*0020*/ 	.byte	0x01, 0x41
	.zero		2


	//----- nvinfo : EIATTR_SPARSE_MMA_MASK
	.align		4
        /*0024*/ 	.byte	0x03, 0x50
        /*0026*/ 	.short	0x0000


	//----- nvinfo : EIATTR_TCGEN05_2CTA_USED
	.align		4
        /*0028*/ 	.byte	0x01, 0x52
	.zero		2


	//----- nvinfo : EIATTR_MAXREG_COUNT
	.align		4
        /*002c*/ 	.byte	0x03, 0x1b
        /*002e*/ 	.short	0x00ff


	//----- nvinfo : EIATTR_NUM_BARRIERS
	.align		4
        /*0030*/ 	.byte	0x02, 0x4c
        /*0032*/ 	.byte	0x07
	.zero		1


	//----- nvinfo : EIATTR_EXTERNS
	.align		4
        /*0034*/ 	.byte	0x04, 0x0f
        /*0036*/ 	.short	(.L_38 - .L_37)


	//   ....[0]....
	.align		4
.L_37:
        /*0038*/ 	.word	index@(__assertfail)


	//----- nvinfo : EIATTR_MERCURY_ISA_VERSION
	.align		4
.L_38:
        /*003c*/ 	.byte	0x03, 0x5f
        /*003e*/ 	.short	0x0101


	//----- nvinfo : EIATTR_INT_WARP_WIDE_INSTR_OFFSETS
	.align		4
        /*0040*/ 	.byte	0x04, 0x31
        /*0042*/ 	.short	(.L_40 - .L_39)


	//   ....[0]....
.L_39:
        /*0044*/ 	.word	0x00000f20


	//   ....[1]....
        /*0048*/ 	.word	0x00000fc0


	//   ....[2]....
        /*004c*/ 	.word	0x00004a70


	//   ....[3]....
        /*0050*/ 	.word	0x00004aa0


	//   ....[4]....
        /*0054*/ 	.word	0x00004ac0


	//   ....[5]....
        /*0058*/ 	.word	0x00005600


	//   ....[6]....
        /*005c*/ 	.word	0x000056a0


	//   ....[7]....
        /*0060*/ 	.word	0x00005760


	//   ....[8]....
        /*0064*/ 	.word	0x000057d0


	//   ....[9]....
        /*0068*/ 	.word	0x00005890


	//   ....[10]....
        /*006c*/ 	.word	0x00005930


	//   ....[11]....
        /*0070*/ 	.word	0x000059a0


	//   ....[12]....
        /*0074*/ 	.word	0x00005a60


	//   ....[13]....
        /*0078*/ 	.word	0x00005b00


	//   ....[14]....
        /*007c*/ 	.word	0x00005ba0


	//   ....[15]....
        /*0080*/ 	.word	0x00005c90


	//   ....[16]....
        /*0084*/ 	.word	0x00005d60


	//----- nvinfo : EIATTR_COOP_GROUP_MASK_REGIDS
	.align		4
.L_40:
        /*0088*/ 	.byte	0x04, 0x29
        /*008a*/ 	.short	(.L_42 - .L_41)


	//   ....[0]....
.L_41:
        /*008c*/ 	.word	0xffffffff


	//   ....[1]....
        /*0090*/ 	.word	0xffffffff


	//   ....[2]....
        /*0094*/ 	.word	0xffffffff


	//   ....[3]....
        /*0098*/ 	.word	0xffffffff


	//   ....[4]....
        /*009c*/ 	.word	0xffffffff


	//   ....[5]....
        /*00a0*/ 	.word	0xffffffff


	//   ....[6]....
        /*00a4*/ 	.word	0xffffffff


	//   ....[7]....
        /*00a8*/ 	.word	0xffffffff


	//   ....[8]....
        /*00ac*/ 	.word	0xffffffff


	//   ....[9]....
        /*00b0*/ 	.word	0xffffffff


	//   ....[10]....
        /*00b4*/ 	.word	0xffffffff


	//   ....[11]....
        /*00b8*/ 	.word	0xffffffff


	//   ....[12]....
        /*00bc*/ 	.word	0xffffffff


	//   ....[13]....
        /*00c0*/ 	.word	0xffffffff


	//----- nvinfo : EIATTR_COOP_GROUP_INSTR_OFFSETS
	.align		4
.L_42:
        /*00c4*/ 	.byte	0x04, 0x28
        /*00c6*/ 	.short	(.L_44 - .L_43)


	//   ....[0]....
.L_43:
        /*00c8*/ 	.word	0x000000b0


	//   ....[1]....
        /*00cc*/ 	.word	0x00000520


	//   ....[2]....
        /*00d0*/ 	.word	0x00000890


	//   ....[3]....
        /*00d4*/ 	.word	0x00000a20


	//   ....[4]....
        /*00d8*/ 	.word	0x00000b10


	//   ....[5]....
        /*00dc*/ 	.word	0x00000c70


	//   ....[6]....
        /*00e0*/ 	.word	0x00000e00


	//   ....[7]....
        /*00e4*/ 	.word	0x00001040


	//   ....[8]....
        /*00e8*/ 	.word	0x000023c0


	//   ....[9]....
        /*00ec*/ 	.word	0x00003930


	//   ....[10]....
        /*00f0*/ 	.word	0x00003e00


	//   ....[11]....
        /*00f4*/ 	.word	0x00003e30


	//   ....[12]....
        /*00f8*/ 	.word	0x00004970


	//   ....[13]....
        /*00fc*/ 	.word	0x00004b80


	//----- nvinfo : EIATTR_VRC_CTA_INIT_COUNT
	.align		4
.L_44:
        /*0100*/ 	.byte	0x02, 0x4a
        /*0102*/ 	.byte	0x80
	.zero		1


	//----- nvinfo : EIATTR_SYSCALL_OFFSETS
	.align		4
        /*0104*/ 	.byte	0x04, 0x46
        /*0106*/ 	.short	(.L_46 - .L_45)


	//   ....[0]....
.L_45:
        /*0108*/ 	.word	0x000068b0


	//   ....[1]....
        /*010c*/ 	.word	0x000069f0


	//   ....[2]....
        /*0110*/ 	.word	0x00007200


	//   ....[3]....
        /*0114*/ 	.word	0x00008000


	//   ....[4]....
        /*0118*/ 	.word	0x00008da0


	//   ....[5]....
        /*011c*/ 	.word	0x00009b50


	//----- nvinfo : EIATTR_MBARRIER_INSTR_OFFSETS
	.align		4
.L_46:
        /*0120*/ 	.byte	0x04, 0x39
        /*0122*/ 	.short	(.L_48 - .L_47)


	//   ....[0]....
.L_47:
        /*0124*/ 	.word	0x00000670
        /*0128*/ 	.word	0x000000ff
        /*012c*/ 	.word	0x00000000
        /*0130*/ 	.short	0x0100
        /*0132*/ 	.byte	0x04
	.zero		1


	//   ....[1]....
        /*0134*/ 	.word	0x00000680
        /*0138*/ 	.word	0x000000ff
        /*013c*/ 	.word	0x00000080
        /*0140*/ 	.short	0x0100
        /*0142*/ 	.byte	0x04
	.zero		1


	//   ....[2]....
        /*0144*/ 	.word	0x00000690
        /*0148*/ 	.word	0x000000ff
        /*014c*/ 	.word	0x00000008
        /*0150*/ 	.short	0x0100
        /*0152*/ 	.byte	0x04
	.zero		1


	//   ....[3]....
        /*0154*/ 	.word	0x000006a0
        /*0158*/ 	.word	0x000000ff
        /*015c*/ 	.word	0x00000088
        /*0160*/ 	.short	0x0100
        /*0162*/ 	.byte	0x04
	.zero		1


	//   ....[4]....
        /*0164*/ 	.word	0x000006b0
        /*0168*/ 	.word	0x000000ff
        /*016c*/ 	.word	0x00000010
        /*0170*/ 	.short	0x0100
        /*0172*/ 	.byte	0x04
	.zero		1


	//   ....[5]....
        /*0174*/ 	.word	0x000006c0
        /*0178*/ 	.word	0x000000ff
        /*017c*/ 	.word	0x00000090
        /*0180*/ 	.short	0x0100
        /*0182*/ 	.byte	0x04
	.zero		1


	//   ....[6]....
        /*0184*/ 	.word	0x000006d0
        /*0188*/ 	.word	0x000000ff
        /*018c*/ 	.word	0x00000018
        /*0190*/ 	.short	0x0100
        /*0192*/ 	.byte	0x04
	.zero		1


	//   ....[7]....
        /*0194*/ 	.word	0x000006e0
        /*0198*/ 	.word	0x000000ff
        /*019c*/ 	.word	0x00000098
        /*01a0*/ 	.short	0x0100
        /*01a2*/ 	.byte	0x04
	.zero		1


	//   ....[8]....
        /*01a4*/ 	.word	0x000006f0
        /*01a8*/ 	.word	0x000000ff
        /*01ac*/ 	.word	0x00000020
        /*01b0*/ 	.short	0x0100
        /*01b2*/ 	.byte	0x04
	.zero		1


	//   ....[9]....
        /*01b4*/ 	.word	0x00000700
        /*01b8*/ 	.word	0x000000ff
        /*01bc*/ 	.word	0x000000a0
        /*01c0*/ 	.short	0x0100
        /*01c2*/ 	.byte	0x04
	.zero		1


	//   ....[10]....
        /*01c4*/ 	.word	0x00000710
        /*01c8*/ 	.word	0x000000ff
        /*01cc*/ 	.word	0x00000028
        /*01d0*/ 	.short	0x0100
        /*01d2*/ 	.byte	0x04
	.zero		1


	//   ....[11]....
        /*01d4*/ 	.word	0x00000720
        /*01d8*/ 	.word	0x000000ff
        /*01dc*/ 	.word	0x000000a8
        /*01e0*/ 	.short	0x0100
        /*01e2*/ 	.byte	0x04
	.zero		1


	//   ....[12]....
        /*01e4*/ 	.word	0x00000730
        /*01e8*/ 	.word	0x000000ff
        /*01ec*/ 	.word	0x00000030
        /*01f0*/ 	.short	0x0100
        /*01f2*/ 	.byte	0x04
	.zero		1


	//   ....[13]....
        /*01f4*/ 	.word	0x00000740
        /*01f8*/ 	.word	0x000000ff
        /*01fc*/ 	.word	0x000000b0
        /*0200*/ 	.short	0x0100
        /*0202*/ 	.byte	0x04
	.zero		1


	//   ....[14]....
        /*0204*/ 	.word	0x00000750
        /*0208*/ 	.word	0x000000ff
        /*020c*/ 	.word	0x00000038
        /*0210*/ 	.short	0x0100
        /*0212*/ 	.byte	0x04
	.zero		1


	//   ....[15]....
        /*0214*/ 	.word	0x00000760
        /*0218*/ 	.word	0x000000ff
        /*021c*/ 	.word	0x000000b8
        /*0220*/ 	.short	0x0100
        /*0222*/ 	.byte	0x04
	.zero		1


	//   ....[16]....
        /*0224*/ 	.word	0x00000770
        /*0228*/ 	.word	0x000000ff
        /*022c*/ 	.word	0x00000040
        /*0230*/ 	.short	0x0100
        /*0232*/ 	.byte	0x04
	.zero		1


	//   ....[17]....
        /*0234*/ 	.word	0x00000780
        /*0238*/ 	.word	0x000000ff
        /*023c*/ 	.word	0x000000c0
        /*0240*/ 	.short	0x0100
        /*0242*/ 	.byte	0x04
	.zero		1


	//   ....[18]....
        /*0244*/ 	.word	0x00000790
        /*0248*/ 	.word	0x000000ff
        /*024c*/ 	.word	0x00000048
        /*0250*/ 	.short	0x0100
        /*0252*/ 	.byte	0x04
	.zero		1


	//   ....[19]....
        /*0254*/ 	.word	0x000007a0
        /*0258*/ 	.word	0x000000ff
        /*025c*/ 	.word	0x000000c8
        /*0260*/ 	.short	0x0100
        /*0262*/ 	.byte	0x04
	.zero		1


	//   ....[20]....
        /*0264*/ 	.word	0x000007b0
        /*0268*/ 	.word	0x000000ff
        /*026c*/ 	.word	0x00000050
        /*0270*/ 	.short	0x0100
        /*0272*/ 	.byte	0x04
	.zero		1


	//   ....[21]....
        /*0274*/ 	.word	0x000007c0
        /*0278*/ 	.word	0x000000ff
        /*027c*/ 	.word	0x000000d0
        /*0280*/ 	.short	0x0100
        /*0282*/ 	.byte	0x04
	.zero		1


	//   ....[22]....
        /*0284*/ 	.word	0x000007d0
        /*0288*/ 	.word	0x000000ff
        /*028c*/ 	.word	0x00000058
        /*0290*/ 	.short	0x0100
        /*0292*/ 	.byte	0x04
	.zero		1


	//   ....[23]....
        /*0294*/ 	.word	0x000007e0
        /*0298*/ 	.word	0x000000ff
        /*029c*/ 	.word	0x000000d8
        /*02a0*/ 	.short	0x0100
        /*02a2*/ 	.byte	0x04
	.zero		1


	//   ....[24]....
        /*02a4*/ 	.word	0x000007f0
        /*02a8*/ 	.word	0x000000ff
        /*02ac*/ 	.word	0x00000060
        /*02b0*/ 	.short	0x0100
        /*02b2*/ 	.byte	0x04
	.zero		1


	//   ....[25]....
        /*02b4*/ 	.word	0x00000800
        /*02b8*/ 	.word	0x000000ff
        /*02bc*/ 	.word	0x000000e0
        /*02c0*/ 	.short	0x0100
        /*02c2*/ 	.byte	0x04
	.zero		1


	//   ....[26]....
        /*02c4*/ 	.word	0x00000810
        /*02c8*/ 	.word	0x000000ff
        /*02cc*/ 	.word	0x00000068
        /*02d0*/ 	.short	0x0100
        /*02d2*/ 	.byte	0x04
	.zero		1


	//   ....[27]....
        /*02d4*/ 	.word	0x00000820
        /*02d8*/ 	.word	0x000000ff
        /*02dc*/ 	.word	0x000000e8
        /*02e0*/ 	.short	0x0100
        /*02e2*/ 	.byte	0x04
	.zero		1


	//   ....[28]....
        /*02e4*/ 	.word	0x00000830
        /*02e8*/ 	.word	0x000000ff
        /*02ec*/ 	.word	0x00000070
        /*02f0*/ 	.short	0x0100
        /*02f2*/ 	.byte	0x04
	.zero		1


	//   ....[29]....
        /*02f4*/ 	.word	0x00000840
        /*02f8*/ 	.word	0x000000ff
        /*02fc*/ 	.word	0x000000f0
        /*0300*/ 	.short	0x0100
        /*0302*/ 	.byte	0x04
	.zero		1


	//   ....[30]....
        /*0304*/ 	.word	0x00000850
        /*0308*/ 	.word	0x000000ff
        /*030c*/ 	.word	0x00000078
        /*0310*/ 	.short	0x0100
        /*0312*/ 	.byte	0x04
	.zero		1


	//   ....[31]....
        /*0314*/ 	.word	0x00000860
        /*0318*/ 	.word	0x000000ff
        /*031c*/ 	.word	0x000000f8
        /*0320*/ 	.short	0x0100
        /*0322*/ 	.byte	0x04
	.zero		1


	//   ....[32]....
        /*0324*/ 	.word	0x00000990
        /*0328*/ 	.word	0x000000ff
        /*032c*/ 	.word	0x00000100
        /*0330*/ 	.short	0x0100
        /*0332*/ 	.byte	0x04
	.zero		1


	//   ....[33]....
        /*0334*/ 	.word	0x000009a0
        /*0338*/ 	.word	0x000000ff
        /*033c*/ 	.word	0x00000120
        /*0340*/ 	.short	0x0100
        /*0342*/ 	.byte	0x04
	.zero		1


	//   ....[34]....
        /*0344*/ 	.word	0x000009b0
        /*0348*/ 	.word	0x000000ff
        /*034c*/ 	.word	0x00000108
        /*0350*/ 	.short	0x0100
        /*0352*/ 	.byte	0x04
	.zero		1


	//   ....[35]....
        /*0354*/ 	.word	0x000009c0
        /*0358*/ 	.word	0x000000ff
        /*035c*/ 	.word	0x00000128
        /*0360*/ 	.short	0x0100
        /*0362*/ 	.byte	0x04
	.zero		1


	//   ....[36]....
        /*0364*/ 	.word	0x000009d0
        /*0368*/ 	.word	0x000000ff
        /*036c*/ 	.word	0x00000110
        /*0370*/ 	.short	0x0100
        /*0372*/ 	.byte	0x04
	.zero		1


	//   ....[37]....
        /*0374*/ 	.word	0x000009e0
        /*0378*/ 	.word	0x000000ff
        /*037c*/ 	.word	0x00000130
        /*0380*/ 	.short	0x0100
        /*0382*/ 	.byte	0x04
	.zero		1


	//   ....[38]....
        /*0384*/ 	.word	0x000009f0
        /*0388*/ 	.word	0x000000ff
        /*038c*/ 	.word	0x00000118
        /*0390*/ 	.short	0x0100
        /*0392*/ 	.byte	0x04
	.zero		1


	//   ....[39]....
        /*0394*/ 	.word	0x00000a00
        /*0398*/ 	.word	0x000000ff
        /*039c*/ 	.word	0x00000138
        /*03a0*/ 	.short	0x0100
        /*03a2*/ 	.byte	0x04
	.zero		1


	//   ....[40]....
        /*03a4*/ 	.word	0x00000ae0
        /*03a8*/ 	.word	0x000000ff
        /*03ac*/ 	.word	0x00000140
        /*03b0*/ 	.short	0x0100
        /*03b2*/ 	.byte	0x06
	.zero		1


	//   ....[41]....
        /*03b4*/ 	.word	0x00000af0
        /*03b8*/ 	.word	0x000000ff
        /*03bc*/ 	.word	0x00000148
        /*03c0*/ 	.short	0x0100
        /*03c2*/ 	.byte	0x06
	.zero		1


	//   ....[42]....
        /*03c4*/ 	.word	0x00000c20
        /*03c8*/ 	.word	0x000000ff
        /*03cc*/ 	.word	0x00000150
        /*03d0*/ 	.short	0x0100
        /*03d2*/ 	.byte	0x06
	.zero		1


	//   ....[43]....
        /*03d4*/ 	.word	0x00000c30
        /*03d8*/ 	.word	0x000000ff
        /*03dc*/ 	.word	0x00000160
        /*03e0*/ 	.short	0x0100
        /*03e2*/ 	.byte	0x06
	.zero		1


	//   ....[44]....
        /*03e4*/ 	.word	0x00000c40
        /*03e8*/ 	.word	0x000000ff
        /*03ec*/ 	.word	0x00000158
        /*03f0*/ 	.short	0x0100
        /*03f2*/ 	.byte	0x06
	.zero		1


	//   ....[45]....
        /*03f4*/ 	.word	0x00000c50
        /*03f8*/ 	.word	0x000000ff
        /*03fc*/ 	.word	0x00000168
        /*0400*/ 	.short	0x0100
        /*0402*/ 	.byte	0x06
	.zero		1


	//   ....[46]....
        /*0404*/ 	.word	0x00000d70
        /*0408*/ 	.word	0x000000ff
        /*040c*/ 	.word	0x00000170
        /*0410*/ 	.short	0x0100
        /*0412*/ 	.byte	0x04
	.zero		1


	//   ....[47]....
        /*0414*/ 	.word	0x00000d80
        /*0418*/ 	.word	0x000000ff
        /*041c*/ 	.word	0x00000190
        /*0420*/ 	.short	0x0100
        /*0422*/ 	.byte	0x04
	.zero		1


	//   ....[48]....
        /*0424*/ 	.word	0x00000d90
        /*0428*/ 	.word	0x000000ff
        /*042c*/ 	.word	0x00000178
        /*0430*/ 	.short	0x0100
        /*0432*/ 	.byte	0x04
	.zero		1


	//   ....[49]....
        /*0434*/ 	.word	0x00000da0
        /*0438*/ 	.word	0x000000ff
        /*043c*/ 	.word	0x00000198
        /*0440*/ 	.short	0x0100
        /*0442*/ 	.byte	0x04
	.zero		1


	//   ....[50]....
        /*0444*/ 	.word	0x00000db0
        /*0448*/ 	.word	0x000000ff
        /*044c*/ 	.word	0x00000180
        /*0450*/ 	.short	0x0100
        /*0452*/ 	.byte	0x04
	.zero		1


	//   ....[51]....
        /*0454*/ 	.word	0x00000dc0
        /*0458*/ 	.word	0x000000ff
        /*045c*/ 	.word	0x000001a0
        /*0460*/ 	.short	0x0100
        /*0462*/ 	.byte	0x04
	.zero		1


	//   ....[52]....
        /*0464*/ 	.word	0x00000dd0
        /*0468*/ 	.word	0x000000ff
        /*046c*/ 	.word	0x00000188
        /*0470*/ 	.short	0x0100
        /*0472*/ 	.byte	0x04
	.zero		1


	//   ....[53]....
        /*0474*/ 	.word	0x00000de0
        /*0478*/ 	.word	0x000000ff
        /*047c*/ 	.word	0x000001a8
        /*0480*/ 	.short	0x0100
        /*0482*/ 	.byte	0x04
	.zero		1


	//   ....[54]....
        /*0484*/ 	.word	0x00000ed0
        /*0488*/ 	.word	0x000000ff
        /*048c*/ 	.word	0x000001b0
        /*0490*/ 	.short	0x0100
        /*0492*/ 	.byte	0x04
	.zero		1


	//   ....[55]....
        /*0494*/ 	.word	0x00000ee0
        /*0498*/ 	.word	0x000000ff
        /*049c*/ 	.word	0x000001c0
        /*04a0*/ 	.short	0x0100
        /*04a2*/ 	.byte	0x04
	.zero		1


	//   ....[56]....
        /*04a4*/ 	.word	0x00000ef0
        /*04a8*/ 	.word	0x000000ff
        /*04ac*/ 	.word	0x000001b8
        /*04b0*/ 	.short	0x0100
        /*04b2*/ 	.byte	0x04
	.zero		1


	//   ....[57]....
        /*04b4*/ 	.word	0x00000f00
        /*04b8*/ 	.word	0x000000ff
        /*04bc*/ 	.word	0x000001c8
        /*04c0*/ 	.short	0x0100
        /*04c2*/ 	.byte	0x04
	.zero		1


	//   ....[58]....
        /*04c4*/ 	.word	0x00001000
        /*04c8*/ 	.word	0x000000ff
        /*04cc*/ 	.word	0x000001d0
        /*04d0*/ 	.short	0x0100
        /*04d2*/ 	.byte	0x06
	.zero		1


	//   ....[59]....
        /*04d4*/ 	.word	0x00001be0
        /*04d8*/ 	.word	0x00000000
        /*04dc*/ 	.word	0x000001c0
        /*04e0*/ 	.short	0x010a
        /*04e2*/ 	.byte	0xff
	.zero		1


	//   ....[60]....
        /*04e4*/ 	.word	0x00001c10
        /*04e8*/ 	.word	0x00000000
        /*04ec*/ 	.word	0x000001b0
        /*04f0*/ 	.short	0x0101
        /*04f2*/ 	.byte	0xff
	.zero		1


	//   ....[61]....
        /*04f4*/ 	.word	0x00001cd0
        /*04f8*/ 	.word	0x000000ff
        /*04fc*/ 	.word	0x00000080
        /*0500*/ 	.short	0x010a
        /*0502*/ 	.byte	0x04
	.zero		1


	//   ....[62]....
        /*0504*/ 	.word	0x00001da0
        /*0508*/ 	.word	0x000000ff
        /*050c*/ 	.word	0x00000080
        /*0510*/ 	.short	0x010a
        /*0512*/ 	.byte	0x21
	.zero		1


	//   ....[63]....
        /*0514*/ 	.word	0x00001f60
        /*0518*/ 	.word	0x000000ff
        /*051c*/ 	.word	0x00000080
        /*0520*/ 	.short	0x010a
        /*0522*/ 	.byte	0x07
	.zero		1


	//   ....[64]....
        /*0524*/ 	.word	0x00002060
        /*0528*/ 	.word	0x000000ff
        /*052c*/ 	.word	0x00000148
        /*0530*/ 	.short	0x0101
        /*0532*/ 	.byte	0x06
	.zero		1


	//   ....[65]....
        /*0534*/ 	.word	0x00002080
        /*0538*/ 	.word	0x000000ff
        /*053c*/ 	.word	0x00000080
        /*0540*/ 	.short	0x010a
        /*0542*/ 	.byte	0x04
	.zero		1


	//   ....[66]....
        /*0544*/ 	.word	0x00002100
        /*0548*/ 	.word	0x000000ff
        /*054c*/ 	.word	0x00000080
        /*0550*/ 	.short	0x010a
        /*0552*/ 	.byte	0x11
	.zero		1


	//   ....[67]....
        /*0554*/ 	.word	0x00002290
        /*0558*/ 	.word	0x000000ff
        /*055c*/ 	.word	0x00000080
        /*0560*/ 	.short	0x010a
        /*0562*/ 	.byte	0x08
	.zero		1


	//   ....[68]....
        /*0564*/ 	.word	0x000023f0
        /*0568*/ 	.word	0x00000003
        /*056c*/ 	.word	0x00000150
        /*0570*/ 	.short	0x010a
        /*0572*/ 	.byte	0xff
	.zero		1


	//   ....[69]....
        /*0574*/ 	.word	0x00002540
        /*0578*/ 	.word	0x00000000
        /*057c*/ 	.word	0x00000000
        /*0580*/ 	.short	0x0101
        /*0582*/ 	.byte	0xff
	.zero		1


	//   ....[70]....
        /*0584*/ 	.word	0x00002af0
        /*0588*/ 	.word	0x000000ff
        /*058c*/ 	.word	0x00000000
        /*0590*/ 	.short	0x010a
        /*0592*/ 	.byte	0x04
	.zero		1


	//   ....[71]....
        /*0594*/ 	.word	0x00002b80
        /*0598*/ 	.word	0x000000ff
        /*059c*/ 	.word	0x00000000
        /*05a0*/ 	.short	0x010a
        /*05a2*/ 	.byte	0x05
	.zero		1


	//   ....[72]....
        /*05a4*/ 	.word	0x00002c10
        /*05a8*/ 	.word	0x000000ff
        /*05ac*/ 	.word	0x00000000
        /*05b0*/ 	.short	0x010a
        /*05b2*/ 	.byte	0x05
	.zero		1


	//   ....[73]....
        /*05b4*/ 	.word	0x00002ca0
        /*05b8*/ 	.word	0x000000ff
        /*05bc*/ 	.word	0x00000000
        /*05c0*/ 	.short	0x010a
        /*05c2*/ 	.byte	0x05
	.zero		1


	//   ....[74]....
        /*05c4*/ 	.word	0x00002d30
        /*05c8*/ 	.word	0x000000ff
        /*05cc*/ 	.word	0x00000000
        /*05d0*/ 	.short	0x010a
        /*05d2*/ 	.byte	0x05
	.zero		1


	//   ....[75]....
        /*05d4*/ 	.word	0x00002dc0
        /*05d8*/ 	.word	0x000000ff
        /*05dc*/ 	.word	0x00000000
        /*05e0*/ 	.short	0x010a
        /*05e2*/ 	.byte	0x05
	.zero		1


	//   ....[76]....
        /*05e4*/ 	.word	0x00002e50
        /*05e8*/ 	.word	0x000000ff
        /*05ec*/ 	.word	0x00000000
        /*05f0*/ 	.short	0x010a
        /*05f2*/ 	.byte	0x05
	.zero		1


	//   ....[77]....
        /*05f4*/ 	.word	0x00002ee0
        /*05f8*/ 	.word	0x000000ff
        /*05fc*/ 	.word	0x00000000
        /*0600*/ 	.short	0x010a
        /*0602*/ 	.byte	0x05
	.zero		1


	//   ....[78]....
        /*0604*/ 	.word	0x00002f70
        /*0608*/ 	.word	0x000000ff
        /*060c*/ 	.word	0x00000000
        /*0610*/ 	.short	0x010a
        /*0612*/ 	.byte	0x05
	.zero		1


	//   ....[79]....
        /*0614*/ 	.word	0x00003000
        /*0618*/ 	.word	0x000000ff
        /*061c*/ 	.word	0x00000000
        /*0620*/ 	.short	0x010a
        /*0622*/ 	.byte	0x05
	.zero		1


	//   ....[80]....
        /*0624*/ 	.word	0x00003090
        /*0628*/ 	.word	0x000000ff
        /*062c*/ 	.word	0x00000000
        /*0630*/ 	.short	0x010a
        /*0632*/ 	.byte	0x05
	.zero		1


	//   ....[81]....
        /*0634*/ 	.word	0x00003120
        /*0638*/ 	.word	0x000000ff
        /*063c*/ 	.word	0x00000000
        /*0640*/ 	.short	0x010a
        /*0642*/ 	.byte	0x05
	.zero		1


	//   ....[82]....
        /*0644*/ 	.word	0x000031b0
        /*0648*/ 	.word	0x000000ff
        /*064c*/ 	.word	0x00000000
        /*0650*/ 	.short	0x010a
        /*0652*/ 	.byte	0x05
	.zero		1


	//   ....[83]....
        /*0654*/ 	.word	0x00003240
        /*0658*/ 	.word	0x000000ff
        /*065c*/ 	.word	0x00000000
        /*0660*/ 	.short	0x010a
        /*0662*/ 	.byte	0x05
	.zero		1


	//   ....[84]....
        /*0664*/ 	.word	0x000032d0
        /*0668*/ 	.word	0x000000ff
        /*066c*/ 	.word	0x00000000
        /*0670*/ 	.short	0x010a
        /*0672*/ 	.byte	0x05
	.zero		1


	//   ....[85]....
        /*0674*/ 	.word	0x00003370
        /*0678*/ 	.word	0x00000000
        /*067c*/ 	.word	0x00000000
        /*0680*/ 	.short	0x010a
        /*0682*/ 	.byte	0xff
	.zero		1


	//   ....[86]....
        /*0684*/ 	.word	0x00003490
        /*0688*/ 	.word	0x00000002
        /*068c*/ 	.word	0x000001b0
        /*0690*/ 	.short	0x010a
        /*0692*/ 	.byte	0xff
	.zero		1


	//   ....[87]....
        /*0694*/ 	.word	0x00003500
        /*0698*/ 	.word	0x00000002
        /*069c*/ 	.word	0x00000000
        /*06a0*/ 	.short	0x0101
        /*06a2*/ 	.byte	0xff
	.zero		1


	//   ....[88]....
        /*06a4*/ 	.word	0x00003520
        /*06a8*/ 	.word	0x000000ff
        /*06ac*/ 	.word	0x00000160
        /*06b0*/ 	.short	0x010a
        /*06b2*/ 	.byte	0x04
	.zero		1


	//   ....[89]....
        /*06b4*/ 	.word	0x00003640
        /*06b8*/ 	.word	0x00000002
        /*06bc*/ 	.word	0x00000150
        /*06c0*/ 	.short	0x010a
        /*06c2*/ 	.byte	0xff
	.zero		1


	//   ....[90]....
        /*06c4*/ 	.word	0x00003740
        /*06c8*/ 	.word	0x00000002
        /*06cc*/ 	.word	0x00000000
        /*06d0*/ 	.short	0x0101
        /*06d2*/ 	.byte	0xff
	.zero		1


	//   ....[91]....
        /*06d4*/ 	.word	0x000037d0
        /*06d8*/ 	.word	0x000000ff
        /*06dc*/ 	.word	0x00000160
        /*06e0*/ 	.short	0x0106
        /*06e2*/ 	.byte	0x04
	.zero		1


	//   ....[92]....
        /*06e4*/ 	.word	0x000037f0
        /*06e8*/ 	.word	0x000000ff
        /*06ec*/ 	.word	0x00000160
        /*06f0*/ 	.short	0x010a
        /*06f2*/ 	.byte	0x04
	.zero		1


	//   ....[93]....
        /*06f4*/ 	.word	0x00003880
        /*06f8*/ 	.word	0x000000ff
        /*06fc*/ 	.word	0x00000160
        /*0700*/ 	.short	0x0106
        /*0702*/ 	.byte	0x07
	.zero		1


	//   ....[94]....
        /*0704*/ 	.word	0x000038c0
        /*0708*/ 	.word	0x00000000
        /*070c*/ 	.word	0x00000160
        /*0710*/ 	.short	0x010a
        /*0712*/ 	.byte	0xff
	.zero		1


	//   ....[95]....
        /*0714*/ 	.word	0x00003b00
        /*0718*/ 	.word	0x000000ff
        /*071c*/ 	.word	0x00000008
        /*0720*/ 	.short	0x010a
        /*0722*/ 	.byte	0x05
	.zero		1


	//   ....[96]....
        /*0724*/ 	.word	0x00003b20
        /*0728*/ 	.word	0x000000ff
        /*072c*/ 	.word	0x00000008
        /*0730*/ 	.short	0x010a
        /*0732*/ 	.byte	0x05
	.zero		1


	//   ....[97]....
        /*0734*/ 	.word	0x00003cb0
        /*0738*/ 	.word	0x000000ff
        /*073c*/ 	.word	0x00000008
        /*0740*/ 	.short	0x010a
        /*0742*/ 	.byte	0x05
	.zero		1


	//   ....[98]....
        /*0744*/ 	.word	0x00003cd0
        /*0748*/ 	.word	0x000000ff
        /*074c*/ 	.word	0x00000008
        /*0750*/ 	.short	0x010a
        /*0752*/ 	.byte	0x05
	.zero		1


	//   ....[99]....
        /*0754*/ 	.word	0x00003d90
        /*0758*/ 	.word	0x000000ff
        /*075c*/ 	.word	0x00000000
        /*0760*/ 	.short	0x0101
        /*0762*/ 	.byte	0x04
	.zero		1


	//   ....[100]....
        /*0764*/ 	.word	0x00004090
        /*0768*/ 	.word	0x00000000
        /*076c*/ 	.word	0x00000150
        /*0770*/ 	.short	0x010a
        /*0772*/ 	.byte	0xff
	.zero		1


	//   ....[101]....
        /*0774*/ 	.word	0x00004150
        /*0778*/ 	.word	0x00000000
        /*077c*/ 	.word	0x00000000
        /*0780*/ 	.short	0x0101
        /*0782*/ 	.byte	0xff
	.zero		1


	//   ....[102]....
        /*0784*/ 	.word	0x00004210
        /*0788*/ 	.word	0x000000ff
        /*078c*/ 	.word	0x00000000
        /*0790*/ 	.short	0x010a
        /*0792*/ 	.byte	0x04
	.zero		1


	//   ....[103]....
        /*0794*/ 	.word	0x00004220
        /*0798*/ 	.word	0x000000ff
        /*079c*/ 	.word	0x00000190
        /*07a0*/ 	.short	0x010a
        /*07a2*/ 	.byte	0x17
	.zero		1


	//   ....[104]....
        /*07a4*/ 	.word	0x000042d0
        /*07a8*/ 	.word	0x000000ff
        /*07ac*/ 	.word	0x00000000
        /*07b0*/ 	.short	0x010a
        /*07b2*/ 	.byte	0x05
	.zero		1


	//   ....[105]....
        /*07b4*/ 	.word	0x00004410
        /*07b8*/ 	.word	0x000000ff
        /*07bc*/ 	.word	0x00000000
        /*07c0*/ 	.short	0x010a
        /*07c2*/ 	.byte	0x04
	.zero		1


	//   ....[106]....
        /*07c4*/ 	.word	0x00004660
        /*07c8*/ 	.word	0x000000ff
        /*07cc*/ 	.word	0x00000000
        /*07d0*/ 	.short	0x010a
        /*07d2*/ 	.byte	0x04
	.zero		1


	//   ....[107]....
        /*07d4*/ 	.word	0x000046f0
        /*07d8*/ 	.word	0x000000ff
        /*07dc*/ 	.word	0x00000000
        /*07e0*/ 	.short	0x010a
        /*07e2*/ 	.byte	0x05
	.zero		1


	//   ....[108]....
        /*07e4*/ 	.word	0x00004780
        /*07e8*/ 	.word	0x000000ff
        /*07ec*/ 	.word	0x00000000
        /*07f0*/ 	.short	0x010a
        /*07f2*/ 	.byte	0x05
	.zero		1


	//   ....[109]....
        /*07f4*/ 	.word	0x00004820
        /*07f8*/ 	.word	0x00000000
        /*07fc*/ 	.word	0x00000000
        /*0800*/ 	.short	0x010a
        /*0802*/ 	.byte	0xff
	.zero		1


	//   ....[110]....
        /*0804*/ 	.word	0x00004860
        /*0808*/ 	.word	0x00000000
        /*080c*/ 	.word	0x00000000
        /*0810*/ 	.short	0x010a
        /*0812*/ 	.byte	0xff
	.zero		1


	//   ....[111]....
        /*0814*/ 	.word	0x000048d0
        /*0818*/ 	.word	0x000000ff
        /*081c*/ 	.word	0x00000000
        /*0820*/ 	.short	0x0101
        /*0822*/ 	.byte	0x04
	.zero		1


	//   ....[112]....
        /*0824*/ 	.word	0x00004910
        /*0828*/ 	.word	0x000000ff
        /*082c*/ 	.word	0x000001d0
        /*0830*/ 	.short	0x010a
        /*0832*/ 	.byte	0x11
	.zero		1


	//   ....[113]....
        /*0834*/ 	.word	0x00004960
        /*0838*/ 	.word	0x000000ff
        /*083c*/ 	.word	0x00000000
        /*0840*/ 	.short	0x0101
        /*0842*/ 	.byte	0x04
	.zero		1


	//   ....[114]....
        /*0844*/ 	.word	0x00004e00
        /*0848*/ 	.word	0x0000000c
        /*084c*/ 	.word	0x00000150
        /*0850*/ 	.short	0x010a
        /*0852*/ 	.byte	0xff
	.zero		1


	//   ....[115]....
        /*0854*/ 	.word	0x00004f70
        /*0858*/ 	.word	0x00000000
        /*085c*/ 	.word	0x00000000
        /*0860*/ 	.short	0x0101
        /*0862*/ 	.byte	0xff
	.zero		1


	//   ....[116]....
        /*0864*/ 	.word	0x00005400
        /*0868*/ 	.word	0x000000ff
        /*086c*/ 	.word	0x00000148
        /*0870*/ 	.short	0x010a
        /*0872*/ 	.byte	0x15
	.zero		1


	//   ....[117]....
        /*0874*/ 	.word	0x00005580
        /*0878*/ 	.word	0x000000ff
        /*087c*/ 	.word	0x00000120
        /*0880*/ 	.short	0x010a
        /*0882*/ 	.byte	0x15
	.zero		1


	//   ....[118]....
        /*0884*/ 	.word	0x00005780
        /*0888*/ 	.word	0x000000ff
        /*088c*/ 	.word	0x00000100
        /*0890*/ 	.short	0x010b
        /*0892*/ 	.byte	0x15
	.zero		1


	//   ....[119]....
        /*0894*/ 	.word	0x00005790
        /*0898*/ 	.word	0x000000ff
        /*089c*/ 	.word	0x00000000
        /*08a0*/ 	.short	0x0101
        /*08a2*/ 	.byte	0x06
	.zero		1


	//   ....[120]....
        /*08a4*/ 	.word	0x000057a0
        /*08a8*/ 	.word	0x000000ff
        /*08ac*/ 	.word	0x00000128
        /*08b0*/ 	.short	0x010a
        /*08b2*/ 	.byte	0x15
	.zero		1


	//   ....[121]....
        /*08b4*/ 	.word	0x00005950
        /*08b8*/ 	.word	0x000000ff
        /*08bc*/ 	.word	0x00000108
        /*08c0*/ 	.short	0x010b
        /*08c2*/ 	.byte	0x15
	.zero		1


	//   ....[122]....
        /*08c4*/ 	.word	0x00005960
        /*08c8*/ 	.word	0x000000ff
        /*08cc*/ 	.word	0x00000000
        /*08d0*/ 	.short	0x0101
        /*08d2*/ 	.byte	0x06
	.zero		1


	//   ....[123]....
        /*08d4*/ 	.word	0x00005970
        /*08d8*/ 	.word	0x000000ff
        /*08dc*/ 	.word	0x00000130
        /*08e0*/ 	.short	0x010a
        /*08e2*/ 	.byte	0x15
	.zero		1


	//   ....[124]....
        /*08e4*/ 	.word	0x00005b20
        /*08e8*/ 	.word	0x000000ff
        /*08ec*/ 	.word	0x00000110
        /*08f0*/ 	.short	0x010b
        /*08f2*/ 	.byte	0x15
	.zero		1


	//   ....[125]....
        /*08f4*/ 	.word	0x00005b30
        /*08f8*/ 	.word	0x000000ff
        /*08fc*/ 	.word	0x00000000
        /*0900*/ 	.short	0x0101
        /*0902*/ 	.byte	0x06
	.zero		1


	//   ....[126]....
        /*0904*/ 	.word	0x00005b40
        /*0908*/ 	.word	0x000000ff
        /*090c*/ 	.word	0x00000138
        /*0910*/ 	.short	0x010a
        /*0912*/ 	.byte	0x15
	.zero		1


	//   ....[127]....
        /*0914*/ 	.word	0x00005d80
        /*0918*/ 	.word	0x000000ff
        /*091c*/ 	.word	0x00000118
        /*0920*/ 	.short	0x010b
        /*0922*/ 	.byte	0x15
	.zero		1


	//   ....[128]....
        /*0924*/ 	.word	0x00005d90
        /*0928*/ 	.word	0x000000ff
        /*092c*/ 	.word	0x00000000
        /*0930*/ 	.short	0x0101
        /*0932*/ 	.byte	0x26
	.zero		1


	//   ....[129]....
        /*0934*/ 	.word	0x00005dd0
        /*0938*/ 	.word	0x000000ff
        /*093c*/ 	.word	0x00000120
        /*0940*/ 	.short	0x010a
        /*0942*/ 	.byte	0x15
	.zero		1


	//   ....[130]....
        /*0944*/ 	.word	0x00005df0
        /*0948*/ 	.word	0x000000ff
        /*094c*/ 	.word	0x00000128
        /*0950*/ 	.short	0x010a
        /*0952*/ 	.byte	0x15
	.zero		1


	//   ....[131]....
        /*0954*/ 	.word	0x00005e10
        /*0958*/ 	.word	0x000000ff
        /*095c*/ 	.word	0x00000130
        /*0960*/ 	.short	0x010a
        /*0962*/ 	.byte	0x15
	.zero		1


	//   ....[132]....
        /*0964*/ 	.word	0x00005e50
        /*0968*/ 	.word	0x00000000
        /*096c*/ 	.word	0x00000138
        /*0970*/ 	.short	0x010a
        /*0972*/ 	.byte	0xff
	.zero		1


	//   ....[133]....
        /*0974*/ 	.word	0x00006150
        /*0978*/ 	.word	0x00000003
        /*097c*/ 	.word	0x00000150
        /*0980*/ 	.short	0x010a
        /*0982*/ 	.byte	0xff
	.zero		1


	//   ....[134]....
        /*0984*/ 	.word	0x000062d0
        /*0988*/ 	.word	0x00000000
        /*098c*/ 	.word	0x00000000
        /*0990*/ 	.short	0x0101
        /*0992*/ 	.byte	0xff
	.zero		1


	//   ....[135]....
        /*0994*/ 	.word	0x00006dc0
        /*0998*/ 	.word	0x00000003
        /*099c*/ 	.word	0x00000100
        /*09a0*/ 	.short	0x010a
        /*09a2*/ 	.byte	0xff
	.zero		1


	//   ....[136]....
        /*09a4*/ 	.word	0x00006dd0
        /*09a8*/ 	.word	0x00000050
        /*09ac*/ 	.word	0x00000170
        /*09b0*/ 	.short	0x010a
        /*09b2*/ 	.byte	0xff
	.zero		1


	//   ....[137]....
        /*09b4*/ 	.word	0x00006f40
        /*09b8*/ 	.word	0x00000003
        /*09bc*/ 	.word	0x00000100
        /*09c0*/ 	.short	0x010a
        /*09c2*/ 	.byte	0xff
	.zero		1


	//   ....[138]....
        /*09c4*/ 	.word	0x00007060
        /*09c8*/ 	.word	0x00000000
        /*09cc*/ 	.word	0x00000000
        /*09d0*/ 	.short	0x0101
        /*09d2*/ 	.byte	0xff
	.zero		1


	//   ....[139]....
        /*09d4*/ 	.word	0x000070e0
        /*09d8*/ 	.word	0x00000050
        /*09dc*/ 	.word	0x00000170
        /*09e0*/ 	.short	0x010a
        /*09e2*/ 	.byte	0xff
	.zero		1


	//   ....[140]....
        /*09e4*/ 	.word	0x00007cb0
        /*09e8*/ 	.word	0x00000000
        /*09ec*/ 	.word	0x00000100
        /*09f0*/ 	.short	0x010a
        /*09f2*/ 	.byte	0xff
	.zero		1


	//   ....[141]....
        /*09f4*/ 	.word	0x00007d60
        /*09f8*/ 	.word	0x00000000
        /*09fc*/ 	.word	0x00000100
        /*0a00*/ 	.short	0x010a
        /*0a02*/ 	.byte	0xff
	.zero		1


	//   ....[142]....
        /*0a04*/ 	.word	0x00007e80
        /*0a08*/ 	.word	0x00000000
        /*0a0c*/ 	.word	0x00000000
        /*0a10*/ 	.short	0x0101
        /*0a12*/ 	.byte	0xff
	.zero		1


	//   ....[143]....
        /*0a14*/ 	.word	0x00008a40
        /*0a18*/ 	.word	0x00000000
        /*0a1c*/ 	.word	0x00000100
        /*0a20*/ 	.short	0x010a
        /*0a22*/ 	.byte	0xff
	.zero		1


	//   ....[144]....
        /*0a24*/ 	.word	0x00008af0
        /*0a28*/ 	.word	0x00000000
        /*0a2c*/ 	.word	0x00000100
        /*0a30*/ 	.short	0x010a
        /*0a32*/ 	.byte	0xff
	.zero		1


	//   ....[145]....
        /*0a34*/ 	.word	0x00008c20
        /*0a38*/ 	.word	0x00000000
        /*0a3c*/ 	.word	0x00000000
        /*0a40*/ 	.short	0x0101
        /*0a42*/ 	.byte	0xff
	.zero		1


	//   ....[146]....
        /*0a44*/ 	.word	0x00009800
        /*0a48*/ 	.word	0x00000000
        /*0a4c*/ 	.word	0x00000100
        /*0a50*/ 	.short	0x010a
        /*0a52*/ 	.byte	0xff
	.zero		1


	//   ....[147]....
        /*0a54*/ 	.word	0x000098b0
        /*0a58*/ 	.word	0x00000000
        /*0a5c*/ 	.word	0x00000100
        /*0a60*/ 	.short	0x010a
        /*0a62*/ 	.byte	0xff
	.zero		1


	//   ....[148]....
        /*0a64*/ 	.word	0x000099d0
        /*0a68*/ 	.word	0x00000000
        /*0a6c*/ 	.word	0x00000000
        /*0a70*/ 	.short	0x0101
        /*0a72*/ 	.byte	0xff
	.zero		1


	//   ....[149]....
        /*0a74*/ 	.word	0x00009c90
        /*0a78*/ 	.word	0x00000050
        /*0a7c*/ 	.word	0x00000000
        /*0a80*/ 	.short	0x0101
        /*0a82*/ 	.byte	0xff
	.zero		1


	//   ....[150]....
        /*0a84*/ 	.word	0x0000a710
        /*0a88*/ 	.word	0x00000000
        /*0a8c*/ 	.word	0x000001c0
        /*0a90*/ 	.short	0x010a
        /*0a92*/ 	.byte	0xff
	.zero		1


	//   ....[151]....
        /*0a94*/ 	.word	0x0000a770
        /*0a98*/ 	.word	0x00000000
        /*0a9c*/ 	.word	0x00000080
        /*0aa0*/ 	.short	0x010a
        /*0aa2*/ 	.byte	0xff
	.zero		1


	//   ....[152]....
        /*0aa4*/ 	.word	0x0000a7d0
        /*0aa8*/ 	.word	0x00000000
        /*0aac*/ 	.word	0x00000080
        /*0ab0*/ 	.short	0x010a
        /*0ab2*/ 	.byte	0xff
	.zero		1


	//   ....[153]....
        /*0ab4*/ 	.word	0x0000a820
        /*0ab8*/ 	.word	0x00000003
        /*0abc*/ 	.word	0x00000150
        /*0ac0*/ 	.short	0x010a
        /*0ac2*/ 	.byte	0xff
	.zero		1


	//   ....[154]....
        /*0ac4*/ 	.word	0x0000a880
        /*0ac8*/ 	.word	0x00000000
        /*0acc*/ 	.word	0x00000000
        /*0ad0*/ 	.short	0x010a
        /*0ad2*/ 	.byte	0xff
	.zero		1


	//   ....[155]....
        /*0ad4*/ 	.word	0x0000a8e0
        /*0ad8*/ 	.word	0x00000000
        /*0adc*/ 	.word	0x00000000
        /*0ae0*/ 	.short	0x010a
        /*0ae2*/ 	.byte	0xff
	.zero		1


	//   ....[156]....
        /*0ae4*/ 	.word	0x0000a940
        /*0ae8*/ 	.word	0x00000000
        /*0aec*/ 	.word	0x00000000
        /*0af0*/ 	.short	0x010a
        /*0af2*/ 	.byte	0xff
	.zero		1


	//   ....[157]....
        /*0af4*/ 	.word	0x0000a9a0
        /*0af8*/ 	.word	0x00000000
        /*0afc*/ 	.word	0x00000000
        /*0b00*/ 	.short	0x010a
        /*0b02*/ 	.byte	0xff
	.zero		1


	//   ....[158]....
        /*0b04*/ 	.word	0x0000aa00
        /*0b08*/ 	.word	0x00000000
        /*0b0c*/ 	.word	0x00000000
        /*0b10*/ 	.short	0x010a
        /*0b12*/ 	.byte	0xff
	.zero		1


	//   ....[159]....
        /*0b14*/ 	.word	0x0000aa60
        /*0b18*/ 	.word	0x00000000
        /*0b1c*/ 	.word	0x00000000
        /*0b20*/ 	.short	0x010a
        /*0b22*/ 	.byte	0xff
	.zero		1


	//   ....[160]....
        /*0b24*/ 	.word	0x0000aac0
        /*0b28*/ 	.word	0x00000000
        /*0b2c*/ 	.word	0x00000000
        /*0b30*/ 	.short	0x010a
        /*0b32*/ 	.byte	0xff
	.zero		1


	//   ....[161]....
        /*0b34*/ 	.word	0x0000ab20
        /*0b38*/ 	.word	0x00000000
        /*0b3c*/ 	.word	0x00000000
        /*0b40*/ 	.short	0x010a
        /*0b42*/ 	.byte	0xff
	.zero		1


	//   ....[162]....
        /*0b44*/ 	.word	0x0000ab80
        /*0b48*/ 	.word	0x00000000
        /*0b4c*/ 	.word	0x00000000
        /*0b50*/ 	.short	0x010a
        /*0b52*/ 	.byte	0xff
	.zero		1


	//   ....[163]....
        /*0b54*/ 	.word	0x0000abe0
        /*0b58*/ 	.word	0x00000000
        /*0b5c*/ 	.word	0x00000000
        /*0b60*/ 	.short	0x010a
        /*0b62*/ 	.byte	0xff
	.zero		1


	//   ....[164]....
        /*0b64*/ 	.word	0x0000ac40
        /*0b68*/ 	.word	0x00000000
        /*0b6c*/ 	.word	0x00000000
        /*0b70*/ 	.short	0x010a
        /*0b72*/ 	.byte	0xff
	.zero		1


	//   ....[165]....
        /*0b74*/ 	.word	0x0000aca0
        /*0b78*/ 	.word	0x00000000
        /*0b7c*/ 	.word	0x00000000
        /*0b80*/ 	.short	0x010a
        /*0b82*/ 	.byte	0xff
	.zero		1


	//   ....[166]....
        /*0b84*/ 	.word	0x0000ad00
        /*0b88*/ 	.word	0x00000000
        /*0b8c*/ 	.word	0x00000000
        /*0b90*/ 	.short	0x010a
        /*0b92*/ 	.byte	0xff
	.zero		1


	//   ....[167]....
        /*0b94*/ 	.word	0x0000ad60
        /*0b98*/ 	.word	0x00000000
        /*0b9c*/ 	.word	0x00000000
        /*0ba0*/ 	.short	0x010a
        /*0ba2*/ 	.byte	0xff
	.zero		1


	//   ....[168]....
        /*0ba4*/ 	.word	0x0000adc0
        /*0ba8*/ 	.word	0x00000000
        /*0bac*/ 	.word	0x00000000
        /*0bb0*/ 	.short	0x010a
        /*0bb2*/ 	.byte	0xff
	.zero		1


	//   ....[169]....
        /*0bb4*/ 	.word	0x0000ae10
        /*0bb8*/ 	.word	0x00000002
        /*0bbc*/ 	.word	0x000001b0
        /*0bc0*/ 	.short	0x010a
        /*0bc2*/ 	.byte	0xff
	.zero		1


	//   ....[170]....
        /*0bc4*/ 	.word	0x0000ae70
        /*0bc8*/ 	.word	0x00000002
        /*0bcc*/ 	.word	0x00000160
        /*0bd0*/ 	.short	0x010a
        /*0bd2*/ 	.byte	0xff
	.zero		1


	//   ....[171]....
        /*0bd4*/ 	.word	0x0000aec0
        /*0bd8*/ 	.word	0x00000002
        /*0bdc*/ 	.word	0x00000150
        /*0be0*/ 	.short	0x010a
        /*0be2*/ 	.byte	0xff
	.zero		1


	//   ....[172]....
        /*0be4*/ 	.word	0x0000af20
        /*0be8*/ 	.word	0x00000000
        /*0bec*/ 	.word	0x00000160
        /*0bf0*/ 	.short	0x010a
        /*0bf2*/ 	.byte	0xff
	.zero		1


	//   ....[173]....
        /*0bf4*/ 	.word	0x0000af80
        /*0bf8*/ 	.word	0x00000005
        /*0bfc*/ 	.word	0x00000008
        /*0c00*/ 	.short	0x010a
        /*0c02*/ 	.byte	0xff
	.zero		1


	//   ....[174]....
        /*0c04*/ 	.word	0x0000b060
        /*0c08*/ 	.word	0x00000000
        /*0c0c*/ 	.word	0x00000008
        /*0c10*/ 	.short	0x010a
        /*0c12*/ 	.byte	0xff
	.zero		1


	//   ....[175]....
        /*0c14*/ 	.word	0x0000b0b0
        /*0c18*/ 	.word	0x00000000
        /*0c1c*/ 	.word	0x00000150
        /*0c20*/ 	.short	0x010a
        /*0c22*/ 	.byte	0xff
	.zero		1


	//   ....[176]....
        /*0c24*/ 	.word	0x0000b110
        /*0c28*/ 	.word	0x00000000
        /*0c2c*/ 	.word	0x00000190
        /*0c30*/ 	.short	0x010a
        /*0c32*/ 	.byte	0xff
	.zero		1


	//   ....[177]....
        /*0c34*/ 	.word	0x0000b170
        /*0c38*/ 	.word	0x00000000
        /*0c3c*/ 	.word	0x00000000
        /*0c40*/ 	.short	0x010a
        /*0c42*/ 	.byte	0xff
	.zero		1


	//   ....[178]....
        /*0c44*/ 	.word	0x0000b1d0
        /*0c48*/ 	.word	0x00000000
        /*0c4c*/ 	.word	0x00000000
        /*0c50*/ 	.short	0x010a
        /*0c52*/ 	.byte	0xff
	.zero		1


	//   ....[179]....
        /*0c54*/ 	.word	0x0000b230
        /*0c58*/ 	.word	0x00000000
        /*0c5c*/ 	.word	0x00000000
        /*0c60*/ 	.short	0x010a
        /*0c62*/ 	.byte	0xff
	.zero		1


	//   ....[180]....
        /*0c64*/ 	.word	0x0000b290
        /*0c68*/ 	.word	0x00000000
        /*0c6c*/ 	.word	0x00000000
        /*0c70*/ 	.short	0x010a
        /*0c72*/ 	.byte	0xff
	.zero		1


	//   ....[181]....
        /*0c74*/ 	.word	0x0000b2f0
        /*0c78*/ 	.word	0x00000000
        /*0c7c*/ 	.word	0x000001d0
        /*0c80*/ 	.short	0x010a
        /*0c82*/ 	.byte	0xff
	.zero		1


	//   ....[182]....
        /*0c84*/ 	.word	0x0000b340
        /*0c88*/ 	.word	0x0000000c
        /*0c8c*/ 	.word	0x00000150
        /*0c90*/ 	.short	0x010a
        /*0c92*/ 	.byte	0xff
	.zero		1


	//   ....[183]....
        /*0c94*/ 	.word	0x0000b3a0
        /*0c98*/ 	.word	0x00000000
        /*0c9c*/ 	.word	0x00000148
        /*0ca0*/ 	.short	0x010a
        /*0ca2*/ 	.byte	0xff
	.zero		1


	//   ....[184]....
        /*0ca4*/ 	.word	0x0000b400
        /*0ca8*/ 	.word	0x00000000
        /*0cac*/ 	.word	0x00000120
        /*0cb0*/ 	.short	0x010a
        /*0cb2*/ 	.byte	0xff
	.zero		1


	//   ....[185]....
        /*0cb4*/ 	.word	0x0000b460
        /*0cb8*/ 	.word	0x00000000
        /*0cbc*/ 	.word	0x00000128
        /*0cc0*/ 	.short	0x010a
        /*0cc2*/ 	.byte	0xff
	.zero		1


	//   ....[186]....
        /*0cc4*/ 	.word	0x0000b4c0
        /*0cc8*/ 	.word	0x00000000
        /*0ccc*/ 	.word	0x00000130
        /*0cd0*/ 	.short	0x010a
        /*0cd2*/ 	.byte	0xff
	.zero		1


	//   ....[187]....
        /*0cd4*/ 	.word	0x0000b520
        /*0cd8*/ 	.word	0x00000000
        /*0cdc*/ 	.word	0x00000138
        /*0ce0*/ 	.short	0x010a
        /*0ce2*/ 	.byte	0xff
	.zero		1


	//   ....[188]....
        /*0ce4*/ 	.word	0x0000b580
        /*0ce8*/ 	.word	0x00000000
        /*0cec*/ 	.word	0x00000120
        /*0cf0*/ 	.short	0x010a
        /*0cf2*/ 	.byte	0xff
	.zero		1


	//   ....[189]....
        /*0cf4*/ 	.word	0x0000b5e0
        /*0cf8*/ 	.word	0x00000000
        /*0cfc*/ 	.word	0x00000128
        /*0d00*/ 	.short	0x010a
        /*0d02*/ 	.byte	0xff
	.zero		1


	//   ....[190]....
        /*0d04*/ 	.word	0x0000b640
        /*0d08*/ 	.word	0x00000000
        /*0d0c*/ 	.word	0x00000130
        /*0d10*/ 	.short	0x010a
        /*0d12*/ 	.byte	0xff
	.zero		1


	//   ....[191]....
        /*0d14*/ 	.word	0x0000b690
        /*0d18*/ 	.word	0x00000003
        /*0d1c*/ 	.word	0x00000150
        /*0d20*/ 	.short	0x010a
        /*0d22*/ 	.byte	0xff
	.zero		1


	//   ....[192]....
        /*0d24*/ 	.word	0x0000b6e0
        /*0d28*/ 	.word	0x00000003
        /*0d2c*/ 	.word	0x00000100
        /*0d30*/ 	.short	0x010a
        /*0d32*/ 	.byte	0xff
	.zero		1


	//   ....[193]....
        /*0d34*/ 	.word	0x0000b730
        /*0d38*/ 	.word	0x00000050
        /*0d3c*/ 	.word	0x00000170
        /*0d40*/ 	.short	0x010a
        /*0d42*/ 	.byte	0xff
	.zero		1


	//   ....[194]....
        /*0d44*/ 	.word	0x0000b780
        /*0d48*/ 	.word	0x00000000
        /*0d4c*/ 	.word	0x00000100
        /*0d50*/ 	.short	0x010a
        /*0d52*/ 	.byte	0xff
	.zero		1


	//   ....[195]....
        /*0d54*/ 	.word	0x0000b7d0
        /*0d58*/ 	.word	0x00000000
        /*0d5c*/ 	.word	0x00000100
        /*0d60*/ 	.short	0x010a
        /*0d62*/ 	.byte	0xff
	.zero		1


	//   ....[196]....
        /*0d64*/ 	.word	0x0000b820
        /*0d68*/ 	.word	0x00000000
        /*0d6c*/ 	.word	0x00000100
        /*0d70*/ 	.short	0x010a
        /*0d72*/ 	.byte	0xff
	.zero		1


	//----- nvinfo : EIATTR_NUM_MBARRIERS
	.align		4
.L_48:
        /*0d74*/ 	.byte	0x03, 0x38
        /*0d76*/ 	.short	0x003b


	//----- nvinfo : EIATTR_EXIT_INSTR_OFFSETS
	.align		4
        /*0d78*/ 	.byte	0x04, 0x1c
        /*0d7a*/ 	.short	(.L_50 - .L_49)


	//   ....[0]....
.L_49:
        /*0d7c*/ 	.word	0x000033a0


	//   ....[1]....
        /*0d80*/ 	.word	0x00003890


	//   ....[2]....
        /*0d84*/ 	.word	0x000038f0


	//   ....[3]....
        /*0d88*/ 	.word	0x00004b90


	//   ....[4]....
        /*0d8c*/ 	.word	0x00005e80


	//   ....[5]....
        /*0d90*/ 	.word	0x00005ec0


	//   ....[6]....
        /*0d94*/ 	.word	0x0000a700


	//----- nvinfo : EIATTR_MAX_THREADS
	.align		4
.L_50:
        /*0d98*/ 	.byte	0x04, 0x05
        /*0d9a*/ 	.short	(.L_52 - .L_51)
.L_51:
        /*0d9c*/ 	.word	0x00000100
        /*0da0*/ 	.word	0x00000001
        /*0da4*/ 	.word	0x00000001


	//----- nvinfo : EIATTR_CRS_STACK_SIZE
	.align		4
.L_52:
        /*0da8*/ 	.byte	0x04, 0x1e
        /*0daa*/ 	.short	(.L_54 - .L_53)
.L_53:
        /*0dac*/ 	.word	0x00000000


	//----- nvinfo : EIATTR_CBANK_PARAM_SIZE
	.align		4
.L_54:
        /*0db0*/ 	.byte	0x03, 0x19
        /*0db2*/ 	.short	0x0800


	//----- nvinfo : EIATTR_PARAM_CBANK
	.align		4
        /*0db4*/ 	.byte	0x04, 0x0a
        /*0db6*/ 	.short	(.L_56 - .L_55)
	.align		4
.L_55:
        /*0db8*/ 	.word	index@(.nv.constant0._ZN7cutlass13device_kernelINS_4gemm6kernel13GemmUniversalIN4cute5tupleIJiiiiEEENS1_10collective13CollectiveMmaINS1_35MainloopSm100TmaUmmaWarpSpecializedILi16ELi2ELi4ENS5_IJNS4_1CILi2EEESB_NSA_ILi1EEEEEEEENS5_IJNSA_ILi128EEENSA_ILi256EEENSA_ILi64EEEEEEaNS5_IJlSC_lEEEaSJ_NS4_8TiledMMAINS4_8MMA_AtomIJNS4_21SM100_MMA_S8_2x1SM_SSIaaiLi128ELi256ELNS4_4UMMA5MajorE0ELSO_0ELNSN_8SaturateE0EEEEEENS4_6LayoutINS5_IJSC_SC_SC_EEENS5_IJNSA_ILi0EEESU_SU_EEEEENS5_IJNS4_10UnderscoreESX_SX_EEEEENS4_28SM100_TMA_2SM_LOAD_MULTICASTENS4_14ComposedLayoutINS4_7SwizzleILi2ELi4ELi3EEENS4_18smem_ptr_flag_bitsILi8EEENSS_INS5_IJNSA_ILi8EEESH_EEENS5_IJSH_SC_EEEEEEEvNS4_8identityENS4_18SM100_TMA_2SM_LOADES1A_vS1B_EENS_8epilogue10collective18CollectiveEpilogueINS1E_23Sm100TmaWarpSpecializedILi4ELi2ELi32ELb0ELb0EEEJNS5_IJSH_SG_SH_EEENS5_IJNSS_ISH_SC_EENSS_INS5_IJNSA_ILi32EEESB_EEENS5_IJSC_SF_EEEEEEEEaSJ_aSJ_NS1E_6fusion15FusionCallbacksIS1I_NS1Q_17LinearCombinationIaiaiLNS_15FloatRoundStyleE2EEES1J_S1P_JEEENS4_5SM1004TMEM4LOAD26SM100_TMEM_LOAD_32dp32b32xENS4_13SM90_TMA_LOADENS11_INS12_ILi1ELi4ELi3EEES15_NSS_INS5_IJS16_S1L_EEENS5_IJS1L_SC_EEEEEEENS4_39AutoVectorizingCopyWithAssumedAlignmentILi128EEENS4_14SM90_TMA_STOREES25_S27_S27_EEEvvEEEEvNT_6ParamsE)
        /*0dbc*/ 	.short	0x0380
        /*0dbe*/ 	.short	0x0800


	//----- nvinfo : EIATTR_SW_WAR
	.align		4
.L_56:
        /*0dc0*/ 	.byte	0x04, 0x36
        /*0dc2*/ 	.short	(.L_58 - .L_57)
.L_57:
        /*0dc4*/ 	.word	0x00000008
.L_58:


//--------------------- .nv.callgraph             --------------------------
	.section	.nv.callgraph,"",@"SHT_CUDA_CALLGRAPH"
	.align	4
	.sectionentsize	8
	.align		4
        /*0000*/ 	.word	0x00000000
	.align		4
        /*0004*/ 	.word	0xffffffff
	.align		4
        /*0008*/ 	.word	index@(_ZN7cutlass13device_kernelINS_4gemm6kernel13GemmUniversalIN4cute5tupleIJiiiiEEENS1_10collective13CollectiveMmaINS1_35MainloopSm100TmaUmmaWarpSpecializedILi16ELi2ELi4ENS5_IJNS4_1CILi2EEESB_NSA_ILi1EEEEEEEENS5_IJNSA_ILi128EEENSA_ILi256EEENSA_ILi64EEEEEEaNS5_IJlSC_lEEEaSJ_NS4_8TiledMMAINS4_8MMA_AtomIJNS4_21SM100_MMA_S8_2x1SM_SSIaaiLi128ELi256ELNS4_4UMMA5MajorE0ELSO_0ELNSN_8SaturateE0EEEEEENS4_6LayoutINS5_IJSC_SC_SC_EEENS5_IJNSA_ILi0EEESU_SU_EEEEENS5_IJNS4_10UnderscoreESX_SX_EEEEENS4_28SM100_TMA_2SM_LOAD_MULTICASTENS4_14ComposedLayoutINS4_7SwizzleILi2ELi4ELi3EEENS4_18smem_ptr_flag_bitsILi8EEENSS_INS5_IJNSA_ILi8EEESH_EEENS5_IJSH_SC_EEEEEEEvNS4_8identityENS4_18SM100_TMA_2SM_LOADES1A_vS1B_EENS_8epilogue10collective18CollectiveEpilogueINS1E_23Sm100TmaWarpSpecializedILi4ELi2ELi32ELb0ELb0EEEJNS5_IJSH_SG_SH_EEENS5_IJNSS_ISH_SC_EENSS_INS5_IJNSA_ILi32EEESB_EEENS5_IJSC_SF_EEEEEEEEaSJ_aSJ_NS1E_6fusion15FusionCallbacksIS1I_NS1Q_17LinearCombinationIaiaiLNS_15FloatRoundStyleE2EEES1J_S1P_JEEENS4_5SM1004TMEM4LOAD26SM100_TMEM_LOAD_32dp32b32xENS4_13SM90_TMA_LOADENS11_INS12_ILi1ELi4ELi3EEES15_NSS_INS5_IJS16_S1L_EEENS5_IJS1L_SC_EEEEEEENS4_39AutoVectorizingCopyWithAssumedAlignmentILi128EEENS4_14SM90_TMA_STOREES25_S27_S27_EEEvvEEEEvNT_6ParamsE)
	.align		4
        /*000c*/ 	.word	index@(__assertfail)
	.align		4
        /*0010*/ 	.word	0x00000000
	.align		4
        /*0014*/ 	.word	0xfffffffe
	.align		4
        /*0018*/ 	.word	0x00000000
	.align		4
        /*001c*/ 	.word	0xfffffffd
	.align		4
        /*0020*/ 	.word	0x00000000
	.align		4
        /*0024*/ 	.word	0xfffffffc


//--------------------- .nv.constant4             --------------------------
	.section	.nv.constant4,"a",@progbits
	.align	8
	.align		8
.nv.constant4:
        /*0000*/ 	.dword	__assertfail
	.align		8
        /*0008*/ 	.dword	__unnamed_1
	.align		8
        /*0010*/ 	.dword	__unnamed_2
	.align		8
        /*0018*/ 	.dword	__unnamed_3
	.align		8
        /*0020*/ 	.dword	_ZN40_INTERNAL_6c34a1db_4_k_cu_6b497006_101574cuda3std3__45__cpo5beginE
	.align		8
        /*0028*/ 	.dword	_ZN40_INTERNAL_6c34a1db_4_k_cu_6b497006_101574cuda3std3__45__cpo3endE
	.align		8
        /*0030*/ 	.dword	_ZN40_INTERNAL_6c34a1db_4_k_cu_6b497006_101574cuda3std3__45__cpo6cbeginE
	.align		8
        /*0038*/ 	.dword	_ZN40_INTERNAL_6c34a1db_4_k_cu_6b497006_101574cuda3std3__45__cpo4cendE
	.align		8
        /*0040*/ 	.dword	_ZN40_INTERNAL_6c34a1db_4_k_cu_6b497006_101574cuda3std3__442_GLOBAL__N__6c34a1db_4_k_cu_6b497006_101576ignoreE
	.align		8
        /*0048*/ 	.dword	_ZN40_INTERNAL_6c34a1db_4_k_cu_6b497006_101574cuda3std3__419piecewise_constructE
	.align		8
        /*0050*/ 	.dword	_ZN40_INTERNAL_6c34a1db_4_k_cu_6b497006_101574cuda3std3__48in_placeE
	.align		8
        /*0058*/ 	.dword	_ZN40_INTERNAL_6c34a1db_4_k_cu_6b497006_101574cuda3std6ranges3__45__cpo4swapE
	.align		8
        /*0060*/ 	.dword	_ZN40_INTERNAL_6c34a1db_4_k_cu_6b497006_101574cuda3std6ranges3__45__cpo9iter_moveE
	.align		8
        /*0068*/ 	.dword	_ZN40_INTERNAL_6c34a1db_4_k_cu_6b497006_101574cute7productE
	.align		8
        /*0070*/ 	.dword	_ZN40_INTERNAL_6c34a1db_4_k_cu_6b497006_101574cute1_E
	.align		8
        /*0078*/ 	.dword	$str$25
	.align		8
        /*0080*/ 	.dword	$str$26
	.align		8
        /*0088*/ 	.dword	$str$27
	.align		8
        /*0090*/ 	.dword	$str$28


//--------------------- .text._ZN7cutlass13device_kernelINS_4gemm6kernel13GemmUniversalIN4cute5tupleIJiiiiEEENS1_10collective13CollectiveMmaINS1_35MainloopSm100TmaUmmaWarpSpecializedILi16ELi2ELi4ENS5_IJNS4_1CILi2EEESB_NSA_ILi1EEEEEEEENS5_IJNSA_ILi128EEENSA_ILi256EEENSA_ILi64EEEEEEaNS5_IJlSC_lEEEaSJ_NS4_8TiledMMAINS4_8MMA_AtomIJNS4_21SM100_MMA_S8_2x1SM_SSIaaiLi128ELi256ELNS4_4UMMA5MajorE0ELSO_0ELNSN_8SaturateE0EEEEEENS4_6LayoutINS5_IJSC_SC_SC_EEENS5_IJNSA_ILi0EEESU_SU_EEEEENS5_IJNS4_10UnderscoreESX_SX_EEEEENS4_28SM100_TMA_2SM_LOAD_MULTICASTENS4_14ComposedLayoutINS4_7SwizzleILi2ELi4ELi3EEENS4_18smem_ptr_flag_bitsILi8EEENSS_INS5_IJNSA_ILi8EEESH_EEENS5_IJSH_SC_EEEEEEEvNS4_8identityENS4_18SM100_TMA_2SM_LOADES1A_vS1B_EENS_8epilogue10collective18CollectiveEpilogueINS1E_23Sm100TmaWarpSpecializedILi4ELi2ELi32ELb0ELb0EEEJNS5_IJSH_SG_SH_EEENS5_IJNSS_ISH_SC_EENSS_INS5_IJNSA_ILi32EEESB_EEENS5_IJSC_SF_EEEEEEEEaSJ_aSJ_NS1E_6fusion15FusionCallbacksIS1I_NS1Q_17LinearCombinationIaiaiLNS_15FloatRoundStyleE2EEES1J_S1P_JEEENS4_5SM1004TMEM4LOAD26SM100_TMEM_LOAD_32dp32b32xENS4_13SM90_TMA_LOADENS11_INS12_ILi1ELi4ELi3EEES15_NSS_INS5_IJS16_S1L_EEENS5_IJS1L_SC_EEEEEEENS4_39AutoVectorizingCopyWithAssumedAlignmentILi128EEENS4_14SM90_TMA_STOREES25_S27_S27_EEEvvEEEEvNT_6ParamsE --------------------------
	.section	.text._ZN7cutlass13device_kernelINS_4gemm6kernel13GemmUniversalIN4cute5tupleIJiiiiEEENS1_10collective13CollectiveMmaINS1_35MainloopSm100TmaUmmaWarpSpecializedILi16ELi2ELi4ENS5_IJNS4_1CILi2EEESB_NSA_ILi1EEEEEEEENS5_IJNSA_ILi128EEENSA_ILi256EEENSA_ILi64EEEEEEaNS5_IJlSC_lEEEaSJ_NS4_8TiledMMAINS4_8MMA_AtomIJNS4_21SM100_MMA_S8_2x1SM_SSIaaiLi128ELi256ELNS4_4UMMA5MajorE0ELSO_0ELNSN_8SaturateE0EEEEEENS4_6LayoutINS5_IJSC_SC_SC_EEENS5_IJNSA_ILi0EEESU_SU_EEEEENS5_IJNS4_10UnderscoreESX_SX_EEEEENS4_28SM100_TMA_2SM_LOAD_MULTICASTENS4_14ComposedLayoutINS4_7SwizzleILi2ELi4ELi3EEENS4_18smem_ptr_flag_bitsILi8EEENSS_INS5_IJNSA_ILi8EEESH_EEENS5_IJSH_SC_EEEEEEEvNS4_8identityENS4_18SM100_TMA_2SM_LOADES1A_vS1B_EENS_8epilogue10collective18CollectiveEpilogueINS1E_23Sm100TmaWarpSpecializedILi4ELi2ELi32ELb0ELb0EEEJNS5_IJSH_SG_SH_EEENS5_IJNSS_ISH_SC_EENSS_INS5_IJNSA_ILi32EEESB_EEENS5_IJSC_SF_EEEEEEEEaSJ_aSJ_NS1E_6fusion15FusionCallbacksIS1I_NS1Q_17LinearCombinationIaiaiLNS_15FloatRoundStyleE2EEES1J_S1P_JEEENS4_5SM1004TMEM4LOAD26SM100_TMEM_LOAD_32dp32b32xENS4_13SM90_TMA_LOADENS11_INS12_ILi1ELi4ELi3EEES15_NSS_INS5_IJS16_S1L_EEENS5_IJS1L_SC_EEEEEEENS4_39AutoVectorizingCopyWithAssumedAlignmentILi128EEENS4_14SM90_TMA_STOREES25_S27_S27_EEEvvEEEEvNT_6ParamsE,"ax",@progbits
	.align	128
.text._ZN7cutlass13device_kernelINS_4gemm6kernel13GemmUniversalIN4cute5tupleIJiiiiEEENS1_10collective13CollectiveMmaINS1_35MainloopSm100TmaUmmaWarpSpecializedILi16ELi2ELi4ENS5_IJNS4_1CILi2EEESB_NSA_ILi1EEEEEEEENS5_IJNSA_ILi128EEENSA_ILi256EEENSA_ILi64EEEEEEaNS5_IJlSC_lEEEaSJ_NS4_8TiledMMAINS4_8MMA_AtomIJNS4_21SM100_MMA_S8_2x1SM_SSIaaiLi128ELi256ELNS4_4UMMA5MajorE0ELSO_0ELNSN_8SaturateE0EEEEEENS4_6LayoutINS5_IJSC_SC_SC_EEENS5_IJNSA_ILi0EEESU_SU_EEEEENS5_IJNS4_10UnderscoreESX_SX_EEEEENS4_28SM100_TMA_2SM_LOAD_MULTICASTENS4_14ComposedLayoutINS4_7SwizzleILi2ELi4ELi3EEENS4_18smem_ptr_flag_bitsILi8EEENSS_INS5_IJNSA_ILi8EEESH_EEENS5_IJSH_SC_EEEEEEEvNS4_8identityENS4_18SM100_TMA_2SM_LOADES1A_vS1B_EENS_8epilogue10collective18CollectiveEpilogueINS1E_23Sm100TmaWarpSpecializedILi4ELi2ELi32ELb0ELb0EEEJNS5_IJSH_SG_SH_EEENS5_IJNSS_ISH_SC_EENSS_INS5_IJNSA_ILi32EEESB_EEENS5_IJSC_SF_EEEEEEEEaSJ_aSJ_NS1E_6fusion15FusionCallbacksIS1I_NS1Q_17LinearCombinationIaiaiLNS_15FloatRoundStyleE2EEES1J_S1P_JEEENS4_5SM1004TMEM4LOAD26SM100_TMEM_LOAD_32dp32b32xENS4_13SM90_TMA_LOADENS11_INS12_ILi1ELi4ELi3EEES15_NSS_INS5_IJS16_S1L_EEENS5_IJS1L_SC_EEEEEEENS4_39AutoVectorizingCopyWithAssumedAlignmentILi128EEENS4_14SM90_TMA_STOREES25_S27_S27_EEEvvEEEEvNT_6ParamsE:
        .type           _ZN7cutlass13device_kernelINS_4gemm6kernel13GemmUniversalIN4cute5tupleIJiiiiEEENS1_10collective13CollectiveMmaINS1_35MainloopSm100TmaUmmaWarpSpecializedILi16ELi2ELi4ENS5_IJNS4_1CILi2EEESB_NSA_ILi1EEEEEEEENS5_IJNSA_ILi128EEENSA_ILi256EEENSA_ILi64EEEEEEaNS5_IJlSC_lEEEaSJ_NS4_8TiledMMAINS4_8MMA_AtomIJNS4_21SM100_MMA_S8_2x1SM_SSIaaiLi128ELi256ELNS4_4UMMA5MajorE0ELSO_0ELNSN_8SaturateE0EEEEEENS4_6LayoutINS5_IJSC_SC_SC_EEENS5_IJNSA_ILi0EEESU_SU_EEEEENS5_IJNS4_10UnderscoreESX_SX_EEEEENS4_28SM100_TMA_2SM_LOAD_MULTICASTENS4_14ComposedLayoutINS4_7SwizzleILi2ELi4ELi3EEENS4_18smem_ptr_flag_bitsILi8EEENSS_INS5_IJNSA_ILi8EEESH_EEENS5_IJSH_SC_EEEEEEEvNS4_8identityENS4_18SM100_TMA_2SM_LOADES1A_vS1B_EENS_8epilogue10collective18CollectiveEpilogueINS1E_23Sm100TmaWarpSpecializedILi4ELi2ELi32ELb0ELb0EEEJNS5_IJSH_SG_SH_EEENS5_IJNSS_ISH_SC_EENSS_INS5_IJNSA_ILi32EEESB_EEENS5_IJSC_SF_EEEEEEEEaSJ_aSJ_NS1E_6fusion15FusionCallbacksIS1I_NS1Q_17LinearCombinationIaiaiLNS_15FloatRoundStyleE2EEES1J_S1P_JEEENS4_5SM1004TMEM4LOAD26SM100_TMEM_LOAD_32dp32b32xENS4_13SM90_TMA_LOADENS11_INS12_ILi1ELi4ELi3EEES15_NSS_INS5_IJS16_S1L_EEENS5_IJS1L_SC_EEEEEEENS4_39AutoVectorizingCopyWithAssumedAlignmentILi128EEENS4_14SM90_TMA_STOREES25_S27_S27_EEEvvEEEEvNT_6ParamsE,@function
        .size           _ZN7cutlass13device_kernelINS_4gemm6kernel13GemmUniversalIN4cute5tupleIJiiiiEEENS1_10collective13CollectiveMmaINS1_35MainloopSm100TmaUmmaWarpSpecializedILi16ELi2ELi4ENS5_IJNS4_1CILi2EEESB_NSA_ILi1EEEEEEEENS5_IJNSA_ILi128EEENSA_ILi256EEENSA_ILi64EEEEEEaNS5_IJlSC_lEEEaSJ_NS4_8TiledMMAINS4_8MMA_AtomIJNS4_21SM100_MMA_S8_2x1SM_SSIaaiLi128ELi256ELNS4_4UMMA5MajorE0ELSO_0ELNSN_8SaturateE0EEEEEENS4_6LayoutINS5_IJSC_SC_SC_EEENS5_IJNSA_ILi0EEESU_SU_EEEEENS5_IJNS4_10UnderscoreESX_SX_EEEEENS4_28SM100_TMA_2SM_LOAD_MULTICASTENS4_14ComposedLayoutINS4_7SwizzleILi2ELi4ELi3EEENS4_18smem_ptr_flag_bitsILi8EEENSS_INS5_IJNSA_ILi8EEESH_EEENS5_IJSH_SC_EEEEEEEvNS4_8identityENS4_18SM100_TMA_2SM_LOADES1A_vS1B_EENS_8epilogue10collective18CollectiveEpilogueINS1E_23Sm100TmaWarpSpecializedILi4ELi2ELi32ELb0ELb0EEEJNS5_IJSH_SG_SH_EEENS5_IJNSS_ISH_SC_EENSS_INS5_IJNSA_ILi32EEESB_EEENS5_IJSC_SF_EEEEEEEEaSJ_aSJ_NS1E_6fusion15FusionCallbacksIS1I_NS1Q_17LinearCombinationIaiaiLNS_15FloatRoundStyleE2EEES1J_S1P_JEEENS4_5SM1004TMEM4LOAD26SM100_TMEM_LOAD_32dp32b32xENS4_13SM90_TMA_LOADENS11_INS12_ILi1ELi4ELi3EEES15_NSS_INS5_IJS16_S1L_EEENS5_IJS1L_SC_EEEEEEENS4_39AutoVectorizingCopyWithAssumedAlignmentILi128EEENS4_14SM90_TMA_STOREES25_S27_S27_EEEvvEEEEvNT_6ParamsE,(.L_x_228 - _ZN7cutlass13device_kernelINS_4gemm6kernel13GemmUniversalIN4cute5tupleIJiiiiEEENS1_10collective13CollectiveMmaINS1_35MainloopSm100TmaUmmaWarpSpecializedILi16ELi2ELi4ENS5_IJNS4_1CILi2EEESB_NSA_ILi1EEEEEEEENS5_IJNSA_ILi128EEENSA_ILi256EEENSA_ILi64EEEEEEaNS5_IJlSC_lEEEaSJ_NS4_8TiledMMAINS4_8MMA_AtomIJNS4_21SM100_MMA_S8_2x1SM_SSIaaiLi128ELi256ELNS4_4UMMA5MajorE0ELSO_0ELNSN_8SaturateE0EEEEEENS4_6LayoutINS5_IJSC_SC_SC_EEENS5_IJNSA_ILi0EEESU_SU_EEEEENS5_IJNS4_10UnderscoreESX_SX_EEEEENS4_28SM100_TMA_2SM_LOAD_MULTICASTENS4_14ComposedLayoutINS4_7SwizzleILi2ELi4ELi3EEENS4_18smem_ptr_flag_bitsILi8EEENSS_INS5_IJNSA_ILi8EEESH_EEENS5_IJSH_SC_EEEEEEEvNS4_8identityENS4_18SM100_TMA_2SM_LOADES1A_vS1B_EENS_8epilogue10collective18CollectiveEpilogueINS1E_23Sm100TmaWarpSpecializedILi4ELi2ELi32ELb0ELb0EEEJNS5_IJSH_SG_SH_EEENS5_IJNSS_ISH_SC_EENSS_INS5_IJNSA_ILi32EEESB_EEENS5_IJSC_SF_EEEEEEEEaSJ_aSJ_NS1E_6fusion15FusionCallbacksIS1I_NS1Q_17LinearCombinationIaiaiLNS_15FloatRoundStyleE2EEES1J_S1P_JEEENS4_5SM1004TMEM4LOAD26SM100_TMEM_LOAD_32dp32b32xENS4_13SM90_TMA_LOADENS11_INS12_ILi1ELi4ELi3EEES15_NSS_INS5_IJS16_S1L_EEENS5_IJS1L_SC_EEEEEEENS4_39AutoVectorizingCopyWithAssumedAlignmentILi128EEENS4_14SM90_TMA_STOREES25_S27_S27_EEEvvEEEEvNT_6ParamsE)
        .other          _ZN7cutlass13device_kernelINS_4gemm6kernel13GemmUniversalIN4cute5tupleIJiiiiEEENS1_10collective13CollectiveMmaINS1_35MainloopSm100TmaUmmaWarpSpecializedILi16ELi2ELi4ENS5_IJNS4_1CILi2EEESB_NSA_ILi1EEEEEEEENS5_IJNSA_ILi128EEENSA_ILi256EEENSA_ILi64EEEEEEaNS5_IJlSC_lEEEaSJ_NS4_8TiledMMAINS4_8MMA_AtomIJNS4_21SM100_MMA_S8_2x1SM_SSIaaiLi128ELi256ELNS4_4UMMA5MajorE0ELSO_0ELNSN_8SaturateE0EEEEEENS4_6LayoutINS5_IJSC_SC_SC_EEENS5_IJNSA_ILi0EEESU_SU_EEEEENS5_IJNS4_10UnderscoreESX_SX_EEEEENS4_28SM100_TMA_2SM_LOAD_MULTICASTENS4_14ComposedLayoutINS4_7SwizzleILi2ELi4ELi3EEENS4_18smem_ptr_flag_bitsILi8EEENSS_INS5_IJNSA_ILi8EEESH_EEENS5_IJSH_SC_EEEEEEEvNS4_8identityENS4_18SM100_TMA_2SM_LOADES1A_vS1B_EENS_8epilogue10collective18CollectiveEpilogueINS1E_23Sm100TmaWarpSpecializedILi4ELi2ELi32ELb0ELb0EEEJNS5_IJSH_SG_SH_EEENS5_IJNSS_ISH_SC_EENSS_INS5_IJNSA_ILi32EEESB_EEENS5_IJSC_SF_EEEEEEEEaSJ_aSJ_NS1E_6fusion15FusionCallbacksIS1I_NS1Q_17LinearCombinationIaiaiLNS_15FloatRoundStyleE2EEES1J_S1P_JEEENS4_5SM1004TMEM4LOAD26SM100_TMEM_LOAD_32dp32b32xENS4_13SM90_TMA_LOADENS11_INS12_ILi1ELi4ELi3EEES15_NSS_INS5_IJS16_S1L_EEENS5_IJS1L_SC_EEEEEEENS4_39AutoVectorizingCopyWithAssumedAlignmentILi128EEENS4_14SM90_TMA_STOREES25_S27_S27_EEEvvEEEEvNT_6ParamsE,@"STO_CUDA_ENTRY STV_DEFAULT"
_ZN7cutlass13device_kernelINS_4gemm6kernel13GemmUniversalIN4cute5tupleIJiiiiEEENS1_10collective13CollectiveMmaINS1_35MainloopSm100TmaUmmaWarpSpecializedILi16ELi2ELi4ENS5_IJNS4_1CILi2EEESB_NSA_ILi1EEEEEEEENS5_IJNSA_ILi128EEENSA_ILi256EEENSA_ILi64EEEEEEaNS5_IJlSC_lEEEaSJ_NS4_8TiledMMAINS4_8MMA_AtomIJNS4_21SM100_MMA_S8_2x1SM_SSIaaiLi128ELi256ELNS4_4UMMA5MajorE0ELSO_0ELNSN_8SaturateE0EEEEEENS4_6LayoutINS5_IJSC_SC_SC_EEENS5_IJNSA_ILi0EEESU_SU_EEEEENS5_IJNS4_10UnderscoreESX_SX_EEEEENS4_28SM100_TMA_2SM_LOAD_MULTICASTENS4_14ComposedLayoutINS4_7SwizzleILi2ELi4ELi3EEENS4_18smem_ptr_flag_bitsILi8EEENSS_INS5_IJNSA_ILi8EEESH_EEENS5_IJSH_SC_EEEEEEEvNS4_8identityENS4_18SM100_TMA_2SM_LOADES1A_vS1B_EENS_8epilogue10collective18CollectiveEpilogueINS1E_23Sm100TmaWarpSpecializedILi4ELi2ELi32ELb0ELb0EEEJNS5_IJSH_SG_SH_EEENS5_IJNSS_ISH_SC_EENSS_INS5_IJNSA_ILi32EEESB_EEENS5_IJSC_SF_EEEEEEEEaSJ_aSJ_NS1E_6fusion15FusionCallbacksIS1I_NS1Q_17LinearCombinationIaiaiLNS_15FloatRoundStyleE2EEES1J_S1P_JEEENS4_5SM1004TMEM4LOAD26SM100_TMEM_LOAD_32dp32b32xENS4_13SM90_TMA_LOADENS11_INS12_ILi1ELi4ELi3EEES15_NSS_INS5_IJS16_S1L_EEENS5_IJS1L_SC_EEEEEEENS4_39AutoVectorizingCopyWithAssumedAlignmentILi128EEENS4_14SM90_TMA_STOREES25_S27_S27_EEEvvEEEEvNT_6ParamsE:
[----:B------:R-:W1:Y:S01]  /*0000*/  LDC R1, c[0x0][0x37c] ;  /* 0x0000df00ff017b82 */ /* 0x000e620000000800 */
[----:B------:R-:W2:Y:S01]  /*0010*/  S2R R87, SR_TID.X ;  /* 0x0000000000577919 */ /* 0x000ea20000002100 */
[----:B------:R-:W3:Y:S06]  /*0020*/  LDCU.64 UR8, c[0x0][0x890] ;  /* 0x00011200ff0877ac */ /* 0x000eec0008000a00 */
[----:B------:R-:W4:Y:S01]  /*0030*/  S2UR UR46, SR_CgaCtaId ;  /* 0x00000000002e79c3 */ /* 0x000f220000008800 */
[----:B------:R-:W-:Y:S02]  /*0040*/  PRMT R76, RZ, 0x7610, R76 ;  /* 0x00007610ff4c7816 */ /* 0x000fe4000000004c */
[----:B------:R-:W-:Y:S01]  /*0050*/  ELECT P1, URZ, PT ;  /* 0x0000000000ff782f */ /* 0x000fe20003820000 */
[----:B---3--:R-:W-:-:S04]  /*0060*/  UISETP.NE.U32.AND UP0, UPT, UR8, URZ, UPT ;  /* 0x000000ff0800728c */ /* 0x008fc8000bf05070 */
[----:B------:R-:W-:Y:S02]  /*0070*/  UISETP.NE.AND.EX UP0, UPT, UR9, URZ, UPT, UP0 ;  /* 0x000000ff0900728c */ /* 0x000fe4000bf05300 */
[----:B----4-:R-:W-:Y:S02]  /*0080*/  ULOP3.LUT UR33, UR46, 0x1, URZ, 0xc0, !UPT ;  /* 0x000000012e217892 */ /* 0x010fe4000f8ec0ff */
[----:B------:R-:W-:Y:S01]  /*0090*/  ULOP3.LUT UR34, UR46, 0x1, URZ, 0x3c, !UPT ;  /* 0x000000012e227892 */ /* 0x000fe2000f8e3cff */
[----:B--2---:R-:W-:-:S05]  /*00a0*/  SHF.R.U32.HI R77, RZ, 0x5, R87 ;  /* 0x00000005ff4d7819 */ /* 0x004fca0000011657 */
[----:B------:R-:W2:Y:S02]  /*00b0*/  SHFL.IDX PT, R0, R77, RZ, 0x1f ;  /* 0x00001fff4d007589 */ /* 0x000ea400000e0000 */
[----:B--2---:R-:W-:Y:S01]  /*00c0*/  R2UR UR18, R0 ;  /* 0x00000000001272ca */ /* 0x004fe200000e0000 */
[----:B-1----:R-:W-:-:S14]  /*00d0*/  BRA.U UP0, `(.L_x_0) ;  /* 0x0000000100307547 */ /* 0x002fdc000b800000 */
[----:B------:R-:W1:Y:S02]  /*00e0*/  LDCU.64 UR4, c[0x0][0x888] ;  /* 0x00011100ff0477ac */ /* 0x000e640008000a00 */
[----:B-1----:R-:W-:-:S04]  /*00f0*/  UISETP.NE.U32.AND UP0, UPT, UR4, URZ, UPT ;  /* 0x000000ff0400728c */ /* 0x002fc8000bf05070 */
[----:B------:R-:W-:-:S09]  /*0100*/  UISETP.NE.AND.EX UP0, UPT, UR5, URZ, UPT, UP0 ;  /* 0x000000ff0500728c */ /* 0x000fd2000bf05300 */
[----:B------:R-:W-:Y:S05]  /*0110*/  BRA.U !UP0, `(.L_x_1) ;  /* 0x0000000108147547 */ /* 0x000fea000b800000 */
[----:B------:R-:W1:Y:S01]  /*0120*/  LDC.64 R40, c[0x0][0x888] ;  /* 0x00022200ff287b82 */ /* 0x000e620000000a00 */
[----:B------:R-:W1:Y:S02]  /*0130*/  LDCU.64 UR4, c[0x0][0x358] ;  /* 0x00006b00ff0477ac */ /* 0x000e640008000a00 */
[----:B-1----:R1:W5:Y:S01]  /*0140*/  LDG.E R40, desc[UR4][R40.64] ;  /* 0x0000000428287981 */ /* 0x002362000c1e1900 */
[----:B------:R-:W-:Y:S01]  /*0150*/  HFMA2 R76, -RZ, RZ, 0, 5.9604644775390625e-08 ;  /* 0x00000001ff4c7431 */ /* 0x000fe200000001ff */
[----:B------:R-:W-:Y:S05]  /*0160*/  BRA `(.L_x_0) ;  /* 0x00000000000c7947 */ /* 0x000fea0003800000 */
.L_x_1:
[----:B------:R-:W1:Y:S01]  /*0170*/  LDCU UR4, c[0x0][0x880] ;  /* 0x00011000ff0477ac */ /* 0x000e620008000800 */
[----:B------:R-:W-:Y:S01]  /*0180*/  HFMA2 R76, -RZ, RZ, 0, 5.9604644775390625e-08 ;  /* 0x00000001ff4c7431 */ /* 0x000fe200000001ff */
[----:B-1----:R-:W-:-:S07]  /*0190*/  MOV R40, UR4 ;  /* 0x0000000400287c02 */ /* 0x002fce0008000f00 */
.L_x_0:
[----:B------:R-:W2:Y:S02]  /*01a0*/  LDCU.64 UR4, c[0x0][0x8b0] ;  /* 0x00011600ff0477ac */ /* 0x000ea40008000a00 */
[----:B--2---:R-:W-:-:S04]  /*01b0*/  UISETP.NE.U32.AND UP0, UPT, UR4, URZ, UPT ;  /* 0x000000ff0400728c */ /* 0x004fc8000bf05070 */
[----:B------:R-:W-:-:S09]  /*01c0*/  UISETP.NE.AND.EX UP0, UPT, UR5, URZ, UPT, UP0 ;  /* 0x000000ff0500728c */ /* 0x000fd2000bf05300 */
[----:B------:R-:W-:Y:S05]  /*01d0*/  BRA.U UP0, `(.L_x_2) ;  /* 0x0000000100287547 */ /* 0x000fea000b800000 */
[----:B------:R-:W2:Y:S02]  /*01e0*/  LDCU.64 UR4, c[0x0][0x8a8] ;  /* 0x00011500ff0477ac */ /* 0x000ea40008000a00 */
[----:B--2---:R-:W-:-:S04]  /*01f0*/  UISETP.NE.U32.AND UP0, UPT, UR4, URZ, UPT ;  /* 0x000000ff0400728c */ /* 0x004fc8000bf05070 */
[----:B------:R-:W-:-:S09]  /*0200*/  UISETP.NE.AND.EX UP0, UPT, UR5, URZ, UPT, UP0 ;  /* 0x000000ff0500728c */ /* 0x000fd2000bf05300 */
[----:B------:R-:W-:Y:S05]  /*0210*/  BRA.U !UP0, `(.L_x_3) ;  /* 0x0000000108107547 */ /* 0x000fea000b800000 */
[----:B------:R-:W2:Y:S01]  /*0220*/  LDC.64 R38, c[0x0][0x8a8] ;  /* 0x00022a00ff267b82 */ /* 0x000ea20000000a00 */
[----:B------:R-:W2:Y:S02]  /*0230*/  LDCU.64 UR4, c[0x0][0x358] ;  /* 0x00006b00ff0477ac */ /* 0x000ea40008000a00 */
[----:B--2---:R2:W5:Y:S01]  /*0240*/  LDG.E R38, desc[UR4][R38.64] ;  /* 0x0000000426267981 */ /* 0x004562000c1e1900 */
[----:B------:R-:W-:Y:S05]  /*0250*/  BRA `(.L_x_2) ;  /* 0x0000000000087947 */ /* 0x000fea0003800000 */
.L_x_3:
[----:B------:R-:W2:Y:S02]  /*0260*/  LDCU UR4, c[0x0][0x8a0] ;  /* 0x00011400ff0477ac */ /* 0x000ea40008000800 */
[----:B--2---:R-:W-:Y:S02]  /*0270*/  MOV R38, UR4 ;  /* 0x0000000400267c02 */ /* 0x004fe40008000f00 */
.L_x_2:
[----:B------:R-:W-:Y:S01]  /*0280*/  IMAD.U32 R0, RZ, RZ, UR18 ;  /* 0x00000012ff007e24 */ /* 0x000fe2000f8e00ff */
[----:B------:R-:W-:Y:S04]  /*0290*/  BSSY.RECONVERGENT B0, `(.L_x_4) ;  /* 0x000000c000007945 */ /* 0x000fe80003800200 */
[C---:B------:R-:W-:Y:S02]  /*02a0*/  ISETP.NE.OR P2, PT, R0.reuse, 0x1, !P1 ;  /* 0x000000010000780c */ /* 0x040fe40004f45670 */
[----:B------:R-:W-:-:S11]  /*02b0*/  ISETP.NE.OR P0, PT, R0, 0x3, !P1 ;  /* 0x000000030000780c */ /* 0x000fd60004f05670 */
[----:B------:R-:W-:Y:S05]  /*02c0*/  @P2 BRA `(.L_x_5) ;  /* 0x0000000000202947 */ /* 0x000fea0003800000 */
[----:B------:R-:W3:Y:S02]  /*02d0*/  LDCU.64 UR4, c[0x0][0x348] ;  /* 0x00006900ff0477ac */ /* 0x000ee40008000a00 */
[----:B---3--:R-:W-:Y:S02]  /*02e0*/  UIADD3 UR6, UP1, UPT, UR4, 0x80, URZ ;  /* 0x0000008004067890 */ /* 0x008fe4000ff3e0ff */
[----:B------:R-:W-:Y:S02]  /*02f0*/  UIADD3 UR4, UP0, UPT, UR4, 0x180, URZ ;  /* 0x0000018004047890 */ /* 0x000fe4000ff1e0ff */
[----:B------:R-:W-:Y:S02]  /*0300*/  UIADD3.X UR7, UPT, UPT, URZ, UR5, URZ, UP1, !UPT ;  /* 0x00000005ff077290 */ /* 0x000fe40008ffe4ff */
[----:B------:R-:W-:-:S07]  /*0310*/  UIADD3.X UR5, UPT, UPT, URZ, UR5, URZ, UP0, !UPT ;  /* 0x00000005ff057290 */ /* 0x000fce00087fe4ff */
[----:B------:R3:W-:Y:S02]  /*0320*/  UTMACCTL.PF [UR6] ;  /* 0x00000000060079b9 */ /* 0x0007e40008040000 */
[----:B------:R3:W-:Y:S02]  /*0330*/  UTMACCTL.PF [UR4] ;  /* 0x00000000040079b9 */ /* 0x0007e40008040000 */
[----:B---3--:R-:W-:Y:S01]  /*0340*/  NOP ;  /* 0x0000000000007918 */ /* 0x008fe20000000000 */
.L_x_5:
[----:B------:R-:W-:Y:S05]  /*0350*/  BSYNC.RECONVERGENT B0 ;  /* 0x0000000000007941 */ /* 0x000fea0003800200 */
.L_x_4:
[----:B------:R-:W-:Y:S04]  /*0360*/  BSSY.RECONVERGENT B0, `(.L_x_6) ;  /* 0x000000a000007945 */ /* 0x000fe80003800200 */
        /* <DEDUP_REMOVED lines=9> */
.L_x_7:
[----:B------:R-:W-:Y:S05]  /*0400*/  BSYNC.RECONVERGENT B0 ;  /* 0x0000000000007941 */ /* 0x000fea0003800200 */
.L_x_6:
[----:B------:R-:W3:Y:S01]  /*0410*/  LDCU.64 UR4, c[0x0][0x888] ;  /* 0x00011100ff0477ac */ /* 0x000ee20008000a00 */
[----:B------:R-:W-:Y:S02]  /*0420*/  UISETP.EQ.U32.AND UP1, UPT, UR8, URZ, UPT ;  /* 0x000000ff0800728c */ /* 0x000fe4000bf22070 */
[----:B------:R-:W-:Y:S02]  /*0430*/  UPLOP3.LUT UP3, UPT, UPT, UPT, UPT, 0x80, 0x8 ;  /* 0x000000000008789c */ /* 0x000fe40003f6f070 */
[----:B---3--:R-:W-:-:S04]  /*0440*/  UISETP.NE.U32.AND UP0, UPT, UR4, URZ, UPT ;  /* 0x000000ff0400728c */ /* 0x008fc8000bf05070 */
[----:B------:R-:W-:-:S04]  /*0450*/  UISETP.NE.AND.EX UP0, UPT, UR5, URZ, UPT, UP0 ;  /* 0x000000ff0500728c */ /* 0x000fc8000bf05300 */
[----:B------:R-:W-:-:S04]  /*0460*/  UISETP.EQ.OR.EX UP2, UPT, UR9, URZ, !UP0, UP1 ;  /* 0x000000ff0900728c */ /* 0x000fc8000c742710 */
[----:B------:R-:W-:-:S06]  /*0470*/  UP2UR UR4, UPR, URZ, 0x4 ;  /* 0x00000004ff047883 */ /* 0x000fcc0008000000 */
[----:B------:R-:W-:Y:S01]  /*0480*/  MOV R79, UR4 ;  /* 0x00000004004f7c02 */ /* 0x000fe20008000f00 */
[----:B------:R-:W-:Y:S06]  /*0490*/  BRA.U !UP2, `(.L_x_8) ;  /* 0x000000010a207547 */ /* 0x000fec000b800000 */
[----:B-----5:R-:W-:Y:S01]  /*04a0*/  R2UR UR5, R40 ;  /* 0x00000000280572ca */ /* 0x020fe200000e0000 */
[----:B------:R-:W-:Y:S02]  /*04b0*/  UISETP.NE.U32.AND UP1, UPT, UR8, URZ, UPT ;  /* 0x000000ff0800728c */ /* 0x000fe4000bf25070 */
[----:B------:R-:W-:Y:S02]  /*04c0*/  USEL UR4, URZ, 0xffffffff, UP0 ;  /* 0xffffffffff047887 */ /* 0x000fe40008000000 */
[----:B------:R-:W-:-:S08]  /*04d0*/  UISETP.NE.AND.EX UP1, UPT, UR9, URZ, UPT, UP1 ;  /* 0x000000ff0900728c */ /* 0x000fd0000bf25310 */
[----:B------:R-:W-:-:S04]  /*04e0*/  UISETP.NE.AND UP0, UPT, UR5, URZ, UPT ;  /* 0x000000ff0500728c */ /* 0x000fc8000bf05270 */
[----:B------:R-:W-:-:S04]  /*04f0*/  @!UP1 USEL UR4, URZ, 0xffffffff, UP0 ;  /* 0xffffffffff049887 */ /* 0x000fc80008000000 */
[----:B------:R-:W-:-:S04]  /*0500*/  ULOP3.LUT UR4, UR4, 0x1, URZ, 0xc0, !UPT ;  /* 0x0000000104047892 */ /* 0x000fc8000f8ec0ff */
[----:B------:R-:W-:-:S11]  /*0510*/  UISETP.NE.U32.AND UP3, UPT, UR4, 0x1, UPT ;  /* 0x000000010400788c */ /* 0x000fd6000bf65070 */
.L_x_8:
[----:B------:R-:W3:Y:S01]  /*0520*/  SHFL.IDX PT, R0, R77, RZ, 0x1f ;  /* 0x00001fff4d007589 */ /* 0x000ee200000e0000 */
[----:B------:R-:W-:-:S04]  /*0530*/  UISETP.NE.AND UP0, UPT, UR18, 0x2, UPT ;  /* 0x000000021200788c */ /* 0x000fc8000bf05270 */
[----:B------:R-:W-:Y:S02]  /*0540*/  UISETP.EQ.AND UP1, UPT, UR33, URZ, !UP0 ;  /* 0x000000ff2100728c */ /* 0x000fe4000c722270 */
[----:B------:R-:W-:-:S04]  /*0550*/  USEL UR52, URZ, 0x1, UP0 ;  /* 0x00000001ff347887 */ /* 0x000fc80008000000 */
[----:B------:R-:W-:Y:S02]  /*0560*/  PLOP3.LUT P3, PT, P1, PT, UP1, 0x80, 0x8 ;  /* 0x000000000008781c */ /* 0x000fe40000f6f018 */
[----:B---3--:R-:W-:-:S13]  /*0570*/  ISETP.NE.AND P0, PT, R0, RZ, PT ;  /* 0x000000ff0000720c */ /* 0x008fda0003f05270 */
[----:B------:R-:W-:Y:S05]  /*0580*/  @P0 BRA `(.L_x_9) ;  /* 0x0000000000c00947 */ /* 0x000fea0003800000 */
[----:B------:R-:W-:Y:S01]  /*0590*/  ELECT P0, URZ, PT ;  /* 0x0000000000ff782f */ /* 0x000fe20003800000 */
[----:B------:R-:W-:-:S12]  /*05a0*/  BSSY.RECONVERGENT B0, `(.L_x_9) ;  /* 0x000002e000007945 */ /* 0x000fd80003800200 */
[----:B------:R-:W-:Y:S05]  /*05b0*/  @!P0 BRA `(.L_x_10) ;  /* 0x0000000000b08947 */ /* 0x000fea0003800000 */
[----:B------:R-:W-:Y:S01]  /*05c0*/  UMOV UR4, 0x400 ;  /* 0x0000040000047882 */ /* 0x000fe20000000000 */
[----:B------:R-:W-:Y:S01]  /*05d0*/  UMOV UR8, 0x1 ;  /* 0x0000000100087882 */ /* 0x000fe20000000000 */
[----:B------:R-:W-:Y:S01]  /*05e0*/  UMOV UR6, 0x2 ;  /* 0x0000000200067882 */ /* 0x000fe20000000000 */
[----:B------:R-:W-:Y:S02]  /*05f0*/  ULEA UR4, UR46, UR4, 0x18 ;  /* 0x000000042e047291 */ /* 0x000fe4000f8ec0ff */
[----:B------:R-:W-:-:S04]  /*0600*/  UIADD3 UR8, UPT, UPT, -UR8, 0x100000, URZ ;  /* 0x0010000008087890 */ /* 0x000fc8000fffe1ff */
[----:B------:R-:W-:Y:S02]  /*0610*/  USHF.L.U32 UR9, UR8, 0xb, URZ ;  /* 0x0000000b08097899 */ /* 0x000fe400080006ff */
[----:B------:R-:W-:Y:S02]  /*0620*/  USHF.L.U32 UR8, UR8, 0x1, URZ ;  /* 0x0000000108087899 */ /* 0x000fe400080006ff */
[----:B------:R-:W-:-:S04]  /*0630*/  UIADD3 UR6, UPT, UPT, -UR6, 0x100000, URZ ;  /* 0x0010000006067890 */ /* 0x000fc8000fffe1ff */
[----:B------:R-:W-:Y:S02]  /*0640*/  USHF.L.U32 UR7, UR6, 0xb, URZ ;  /* 0x0000000b06077899 */ /* 0x000fe400080006ff */
[----:B------:R-:W-:Y:S01]  /*0650*/  USHF.L.U32 UR6, UR6, 0x1, URZ ;  /* 0x0000000106067899 */ /* 0x000fe200080006ff */
[----:B------:R-:W3:Y:S03]  /*0660*/  FENCE.VIEW.ASYNC.S ;  /* 0x00000000000073c6 */ /* 0x000ee60000000000 */
[----:B---3--:R3:W4:Y:S08]  /*0670*/  SYNCS.EXCH.64 URZ, [UR4], UR8 ;  /* 0x0000000804ff75b2 */ /* 0x0087300008000100 */
[----:B------:R3:W1:Y:S01]  /*0680*/  SYNCS.EXCH.64 URZ, [UR4+0x80], UR6 ;  /* 0x0000800604ff75b2 */ /* 0x0006620008000100 */
        /* <DEDUP_REMOVED lines=29> */
[----:B------:R3:W1:Y:S02]  /*0860*/  SYNCS.EXCH.64 URZ, [UR4+0xf8], UR6 ;  /* 0x0000f80604ff75b2 */ /* 0x0006640008000100 */
[----:B---34-:R-:W-:Y:S01]  /*0870*/  NOP ;  /* 0x0000000000007918 */ /* 0x018fe20000000000 */
.L_x_10:
[----:B------:R-:W-:Y:S05]  /*0880*/  BSYNC.RECONVERGENT B0 ;  /* 0x0000000000007941 */ /* 0x000fea0003800200 */
.L_x_9:
[----:B------:R-:W3:Y:S01]  /*0890*/  SHFL.IDX PT, R0, R77, RZ, 0x1f ;  /* 0x00001fff4d007589 */ /* 0x000ee200000e0000 */
[----:B------:R-:W-:Y:S01]  /*08a0*/  NOP ;  /* 0x0000000000007918 */ /* 0x000fe20000000000 */
[----:B---3--:R-:W-:-:S13]  /*08b0*/  ISETP.NE.AND P0, PT, R0, 0x1, PT ;  /* 0x000000010000780c */ /* 0x008fda0003f05270 */
[----:B------:R-:W-:Y:S05]  /*08c0*/  @P0 BRA `(.L_x_11) ;  /* 0x0000000000540947 */ /* 0x000fea0003800000 */
        /* <DEDUP_REMOVED lines=10> */
[----:B------:R-:W-:Y:S01]  /*0970*/  ELECT P0, URZ, PT ;  /* 0x0000000000ff782f */ /* 0x000fe20003800000 */
[----:B------:R-:W3:Y:S02]  /*0980*/  FENCE.VIEW.ASYNC.S ;  /* 0x00000000000073c6 */ /* 0x000ee40000000000 */
[----:B---3--:R3:W4:Y:S08]  /*0990*/  SYNCS.EXCH.64 URZ, [UR4+0x100], UR8 ;  /* 0x0001000804ff75b2 */ /* 0x0087300008000100 */
[----:B------:R3:W1:Y:S01]  /*09a0*/  SYNCS.EXCH.64 URZ, [UR4+0x120], UR6 ;  /* 0x0001200604ff75b2 */ /* 0x0006620008000100 */
[----:B------:R3:W1:Y:S01]  /*09b0*/  SYNCS.EXCH.64 URZ, [UR4+0x108], UR8 ;  /* 0x0001080804ff75b2 */ /* 0x0006620008000100 */
[----:B------:R3:W1:Y:S01]  /*09c0*/  SYNCS.EXCH.64 URZ, [UR4+0x128], UR6 ;  /* 0x0001280604ff75b2 */ /* 0x0006620008000100 */
[----:B------:R3:W1:Y:S01]  /*09d0*/  SYNCS.EXCH.64 URZ, [UR4+0x110], UR8 ;  /* 0x0001100804ff75b2 */ /* 0x0006620008000100 */
[----:B------:R3:W1:Y:S01]  /*09e0*/  SYNCS.EXCH.64 URZ, [UR4+0x130], UR6 ;  /* 0x0001300604ff75b2 */ /* 0x0006620008000100 */
[----:B------:R3:W1:Y:S01]  /*09f0*/  SYNCS.EXCH.64 URZ, [UR4+0x118], UR8 ;  /* 0x0001180804ff75b2 */ /* 0x0006620008000100 */
[----:B------:R3:W1:Y:S01]  /*0a00*/  SYNCS.EXCH.64 URZ, [UR4+0x138], UR6 ;  /* 0x0001380604ff75b2 */ /* 0x0006620008000100 */
[----:B------:R-:W-:Y:S01]  /*0a10*/  NOP ;  /* 0x0000000000007918 */ /* 0x000fe20000000000 */
.L_x_11:
[----:B------:R-:W2:Y:S01]  /*0a20*/  SHFL.IDX PT, R0, R77, RZ, 0x1f ;  /* 0x00001fff4d007589 */ /* 0x000ea200000e0000 */
[----:B------:R-:W-:Y:S01]  /*0a30*/  NOP ;  /* 0x0000000000007918 */ /* 0x000fe20000000000 */
[----:B--2---:R-:W-:-:S13]  /*0a40*/  ISETP.NE.AND P0, PT, R0, 0x3, PT ;  /* 0x000000030000780c */ /* 0x004fda0003f05270 */
[----:B------:R-:W-:Y:S05]  /*0a50*/  @P0 BRA `(.L_x_12) ;  /* 0x00000000002c0947 */ /* 0x000fea0003800000 */
[----:B---3--:R-:W-:Y:S01]  /*0a60*/  UMOV UR6, 0x400 ;  /* 0x0000040000067882 */ /* 0x008fe20000000000 */
[----:B------:R-:W-:Y:S01]  /*0a70*/  UMOV UR4, 0x20 ;  /* 0x0000002000047882 */ /* 0x000fe20000000000 */
[----:B------:R-:W-:Y:S02]  /*0a80*/  ULEA UR6, UR46, UR6, 0x18 ;  /* 0x000000062e067291 */ /* 0x000fe4000f8ec0ff */
[----:B------:R-:W-:-:S04]  /*0a90*/  UIADD3 UR4, UPT, UPT, -UR4, 0x100000, URZ ;  /* 0x0010000004047890 */ /* 0x000fc8000fffe1ff */
[----:B------:R-:W-:Y:S02]  /*0aa0*/  USHF.L.U32 UR5, UR4, 0xb, URZ ;  /* 0x0000000b04057899 */ /* 0x000fe400080006ff */
[----:B------:R-:W-:Y:S01]  /*0ab0*/  USHF.L.U32 UR4, UR4, 0x1, URZ ;  /* 0x0000000104047899 */ /* 0x000fe200080006ff */
[----:B------:R-:W-:Y:S01]  /*0ac0*/  ELECT P0, URZ, PT ;  /* 0x0000000000ff782f */ /* 0x000fe20003800000 */
[----:B------:R-:W2:Y:S10]  /*0ad0*/  FENCE.VIEW.ASYNC.S ;  /* 0x00000000000073c6 */ /* 0x000eb40000000000 */
[----:B--2---:R2:W3:Y:S01]  /*0ae0*/  SYNCS.EXCH.64 URZ, [UR6+0x140], UR4 ;  /* 0x0001400406ff75b2 */ /* 0x0044e20008000100 */
[----:B------:R2:W1:Y:S01]  /*0af0*/  SYNCS.EXCH.64 URZ, [UR6+0x148], UR4 ;  /* 0x0001480406ff75b2 */ /* 0x0004620008000100 */
[----:B------:R-:W-:Y:S01]  /*0b00*/  NOP ;  /* 0x0000000000007918 */ /* 0x000fe20000000000 */
.L_x_12:
[----:B------:R-:W4:Y:S01]  /*0b10*/  SHFL.IDX PT, R0, R77, RZ, 0x1f ;  /* 0x00001fff4d007589 */ /* 0x000f2200000e0000 */
[----:B------:R-:W-:Y:S01]  /*0b20*/  NOP ;  /* 0x0000000000007918 */ /* 0x000fe20000000000 */
[----:B----4-:R-:W-:-:S13]  /*0b30*/  ISETP.NE.AND P0, PT, R0, 0x4, PT ;  /* 0x000000040000780c */ /* 0x010fda0003f05270 */
[----:B------:R-:W-:Y:S05]  /*0b40*/  @P0 BRA `(.L_x_13) ;  /* 0x0000000000480947 */ /* 0x000fea0003800000 */
[----:B--23--:R-:W-:Y:S01]  /*0b50*/  UMOV UR4, 0x3a0 ;  /* 0x000003a000047882 */ /* 0x00cfe20000000000 */
[----:B------:R-:W-:Y:S01]  /*0b60*/  UMOV UR6, 0x400 ;  /* 0x0000040000067882 */ /* 0x000fe20000000000 */
[----:B------:R-:W-:Y:S01]  /*0b70*/  USEL UR4, UR4, 0x320, UP3 ;  /* 0x0000032004047887 */ /* 0x000fe20009800000 */
        /* <DEDUP_REMOVED lines=9> */
[----:B------:R-:W2:Y:S02]  /*0c10*/  FENCE.VIEW.ASYNC.S ;  /* 0x00000000000073c6 */ /* 0x000ea40000000000 */
[----:B--2---:R4:W2:Y:S08]  /*0c20*/  SYNCS.EXCH.64 URZ, [UR6+0x150], UR8 ;  /* 0x0001500806ff75b2 */ /* 0x0048b00008000100 */
[----:B------:R4:W3:Y:S01]  /*0c30*/  SYNCS.EXCH.64 URZ, [UR6+0x160], UR4 ;  /* 0x0001600406ff75b2 */ /* 0x0008e20008000100 */
[----:B------:R4:W1:Y:S01]  /*0c40*/  SYNCS.EXCH.64 URZ, [UR6+0x158], UR8 ;  /* 0x0001580806ff75b2 */ /* 0x0008620008000100 */
[----:B------:R4:W1:Y:S02]  /*0c50*/  SYNCS.EXCH.64 URZ, [UR6+0x168], UR4 ;  /* 0x0001680406ff75b2 */ /* 0x0008640008000100 */
[----:B----4-:R-:W-:Y:S01]  /*0c60*/  NOP ;  /* 0x0000000000007918 */ /* 0x010fe20000000000 */
.L_x_13:
[----:B------:R-:W4:Y:S01]  /*0c70*/  SHFL.IDX PT, R0, R77, RZ, 0x1f ;  /* 0x00001fff4d007589 */ /* 0x000f2200000e0000 */
[----:B------:R-:W-:Y:S01]  /*0c80*/  NOP ;  /* 0x0000000000007918 */ /* 0x000fe20000000000 */
[----:B----4-:R-:W-:-:S13]  /*0c90*/  ISETP.NE.AND P0, PT, R0, 0x5, PT ;  /* 0x000000050000780c */ /* 0x010fda0003f05270 */
[----:B------:R-:W-:Y:S05]  /*0ca0*/  @P0 BRA `(.L_x_14) ;  /* 0x0000000000540947 */ /* 0x000fea0003800000 */
[----:B--23--:R-:W-:Y:S01]  /*0cb0*/  UMOV UR4, 0x400 ;  /* 0x0000040000047882 */ /* 0x00cfe20000000000 */
        /* <DEDUP_REMOVED lines=14> */
[----:B------:R4:W1:Y:S01]  /*0da0*/  SYNCS.EXCH.64 URZ, [UR4+0x198], UR8 ;  /* 0x0001980804ff75b2 */ /* 0x0008620008000100 */
[----:B------:R4:W1:Y:S01]  /*0db0*/  SYNCS.EXCH.64 URZ, [UR4+0x180], UR6 ;  /* 0x0001800604ff75b2 */ /* 0x0008620008000100 */
[----:B------:R4:W1:Y:S01]  /*0dc0*/  SYNCS.EXCH.64 URZ, [UR4+0x1a0], UR8 ;  /* 0x0001a00804ff75b2 */ /* 0x0008620008000100 */
[----:B------:R4:W1:Y:S01]  /*0dd0*/  SYNCS.EXCH.64 URZ, [UR4+0x188], UR6 ;  /* 0x0001880604ff75b2 */ /* 0x0008620008000100 */
[----:B------:R4:W1:Y:S02]  /*0de0*/  SYNCS.EXCH.64 URZ, [UR4+0x1a8], UR8 ;  /* 0x0001a80804ff75b2 */ /* 0x0008640008000100 */
[----:B----4-:R-:W-:Y:S01]  /*0df0*/  NOP ;  /* 0x0000000000007918 */ /* 0x010fe20000000000 */
.L_x_14:
[----:B------:R-:W4:Y:S01]  /*0e00*/  SHFL.IDX PT, R0, R77, RZ, 0x1f ;  /* 0x00001fff4d007589 */ /* 0x000f2200000e0000 */
[----:B------:R-:W-:Y:S01]  /*0e10*/  ISETP.NE.OR P1, PT, RZ, UR18, !P1 ;  /* 0x00000012ff007c0c */ /* 0x000fe2000cf25670 */
[----:B------:R-:W-:Y:S01]  /*0e20*/  NOP ;  /* 0x0000000000007918 */ /* 0x000fe20000000000 */
[----:B----4-:R-:W-:-:S13]  /*0e30*/  ISETP.NE.AND P0, PT, R0, 0x3, PT ;  /* 0x000000030000780c */ /* 0x010fda0003f05270 */
[----:B------:R-:W-:Y:S05]  /*0e40*/  @P0 BRA `(.L_x_15) ;  /* 0x0000000000340947 */ /* 0x000fea0003800000 */
[----:B--23--:R-:W-:Y:S01]  /*0e50*/  UMOV UR4, 0x400 ;  /* 0x0000040000047882 */ /* 0x00cfe20000000000 */
[----:B------:R-:W-:Y:S01]  /*0e60*/  UMOV UR6, 0x20 ;  /* 0x0000002000067882 */ /* 0x000fe20000000000 */
[----:B------:R-:W-:Y:S02]  /*0e70*/  ULEA UR4, UR46, UR4, 0x18 ;  /* 0x000000042e047291 */ /* 0x000fe4000f8ec0ff */
[----:B------:R-:W-:-:S04]  /*0e80*/  UIADD3 UR6, UPT, UPT, -UR6, 0x100000, URZ ;  /* 0x0010000006067890 */ /* 0x000fc8000fffe1ff */
[----:B------:R-:W-:Y:S02]  /*0e90*/  USHF.L.U32 UR7, UR6, 0xb, URZ ;  /* 0x0000000b06077899 */ /* 0x000fe400080006ff */
[----:B------:R-:W-:Y:S01]  /*0ea0*/  USHF.L.U32 UR6, UR6, 0x1, URZ ;  /* 0x0000000106067899 */ /* 0x000fe200080006ff */
[----:B------:R-:W-:Y:S01]  /*0eb0*/  ELECT P0, URZ, PT ;  /* 0x0000000000ff782f */ /* 0x000fe20003800000 */
[----:B------:R-:W2:Y:S10]  /*0ec0*/  FENCE.VIEW.ASYNC.S ;  /* 0x00000000000073c6 */ /* 0x000eb40000000000 */
[----:B--2---:R4:W2:Y:S01]  /*0ed0*/  SYNCS.EXCH.64 URZ, [UR4+0x1b0], UR6 ;  /* 0x0001b00604ff75b2 */ /* 0x0048a20008000100 */
[----:B------:R4:W3:Y:S01]  /*0ee0*/  SYNCS.EXCH.64 URZ, [UR4+0x1c0], UR6 ;  /* 0x0001c00604ff75b2 */ /* 0x0008e20008000100 */
[----:B------:R4:W1:Y:S01]  /*0ef0*/  SYNCS.EXCH.64 URZ, [UR4+0x1b8], UR6 ;  /* 0x0001b80604ff75b2 */ /* 0x0008620008000100 */
[----:B------:R4:W1:Y:S02]  /*0f00*/  SYNCS.EXCH.64 URZ, [UR4+0x1c8], UR6 ;  /* 0x0001c80604ff75b2 */ /* 0x0008640008000100 */
[----:B----4-:R-:W-:Y:S01]  /*0f10*/  NOP ;  /* 0x0000000000007918 */ /* 0x010fe20000000000 */
.L_x_15:
[----:B------:R-:W-:Y:S01]  /*0f20*/  VOTEU.ALL UP0, P1 ;  /* 0x0000000000ff7886 */ /* 0x000fe20000800000 */
[----:B--23--:R-:W-:Y:S01]  /*0f30*/  UMOV UR4, 0x20 ;  /* 0x0000002000047882 */ /* 0x00cfe20000000000 */
[----:B------:R-:W2:Y:S01]  /*0f40*/  LDCU UR7, c[0x0][0x36c] ;  /* 0x00006d80ff0777ac */ /* 0x000ea20008000800 */
[----:B------:R-:W-:Y:S01]  /*0f50*/  NOP ;  /* 0x0000000000007918 */ /* 0x000fe20000000000 */
[----:B------:R-:W-:Y:S01]  /*0f60*/  LOP3.LUT R0, R87, 0x1f, RZ, 0xc0, !PT ;  /* 0x0000001f57007812 */ /* 0x000fe200078ec0ff */
[----:B------:R-:W-:Y:S01]  /*0f70*/  @!UP0 UMOV UR6, 0x400 ;  /* 0x0000040000068882 */ /* 0x000fe20000000000 */
[----:B------:R-:W-:-:S04]  /*0f80*/  @!UP0 UIADD3 UR4, UPT, UPT, -UR4, 0x100000, URZ ;  /* 0x0010000004048890 */ /* 0x000fc8000fffe1ff */
[----:B------:R-:W-:Y:S02]  /*0f90*/  @!UP0 USHF.L.U32 UR5, UR4, 0xb, URZ ;  /* 0x0000000b04058899 */ /* 0x000fe400080006ff */
[----:B------:R-:W-:Y:S02]  /*0fa0*/  @!UP0 USHF.L.U32 UR4, UR4, 0x1, URZ ;  /* 0x0000000104048899 */ /* 0x000fe400080006ff */
[----:B------:R-:W-:Y:S01]  /*0fb0*/  @!UP0 ULEA UR6, UR46, UR6, 0x18 ;  /* 0x000000062e068291 */ /* 0x000fe2000f8ec0ff */
[----:B------:R-:W-:Y:S01]  /*0fc0*/  VOTEU.ALL UP0, P1 ;  /* 0x0000000000ff7886 */ /* 0x000fe20000800000 */
[----:B------:R-:W-:Y:S02]  /*0fd0*/  UISETP.NE.AND UP4, UPT, UR18, URZ, UPT ;  /* 0x000000ff1200728c */ /* 0x000fe4000bf85270 */
[----:B--2---:R-:W-:Y:S01]  /*0fe0*/  UISETP.EQ.U32.AND UP5, UPT, UR7, 0x1, UPT ;  /* 0x000000010700788c */ /* 0x004fe2000bfa2070 */
[----:B------:R-:W2:Y:S07]  /*0ff0*/  FENCE.VIEW.ASYNC.S ;  /* 0x00000000000073c6 */ /* 0x000eae0000000000 */
[----:B--2---:R2:W3:Y:S01]  /*1000*/  @!UP0 SYNCS.EXCH.64 URZ, [UR6+0x1d0], UR4 ;  /* 0x0001d00406ff85b2 */ /* 0x0044e20008000100 */
[----:B------:R-:W-:Y:S05]  /*1010*/  BRA.U !UP5, `(.L_x_16) ;  /* 0x000000010d087547 */ /* 0x000fea000b800000 */
[----:B-1-3--:R-:W-:Y:S01]  /*1020*/  UCGABAR_ARV ;  /* 0x00000000000079c7 */ /* 0x00afe20008000000 */
[----:B------:R-:W-:Y:S05]  /*1030*/  BRA `(.L_x_17) ;  /* 0x0000000000047947 */ /* 0x000fea0003800000 */
.L_x_16:
[----:B-1-3--:R-:W-:Y:S01]  /*1040*/  NOP ;  /* 0x0000000000007918 */ /* 0x00afe20000000000 */
.L_x_17:
[----:B------:R-:W1:Y:S01]  /*1050*/  S2UR UR28, SR_CTAID.X ;  /* 0x00000000001c79c3 */ /* 0x000e620000002500 */
[----:B------:R-:W-:-:S05]  /*1060*/  CS2R.32 R78, SR_CgaSize ;  /* 0x00000000004e7805 */ /* 0x000fca0000008a00 */
[----:B------:R-:W-:-:S05]  /*1070*/  IMAD R78, R78, -0xa0, RZ ;  /* 0xffffff604e4e7824 */ /* 0x000fca00078e02ff */
[----:B--2---:R-:W-:-:S14]  /*1080*/  R2UR UR5, R78 ;  /* 0x000000004e0572ca */ /* 0x004fdc00000e0000 */
[----:B------:R-:W2:Y:S01]  /*1090*/  LDCU UR5, c[0x0][UR5+0x2b0] ;  /* 0x00005600050577ac */ /* 0x000ea20008000800 */
[----:B------:R-:W-:-:S05]  /*10a0*/  CS2R.32 R78, SR_CgaSize ;  /* 0x00000000004e7805 */ /* 0x000fca0000008a00 */
[----:B------:R-:W-:-:S05]  /*10b0*/  IMAD R78, R78, -0xa0, RZ ;  /* 0xffffff604e4e7824 */ /* 0x000fca00078e02ff */
[----:B------:R-:W-:-:S14]  /*10c0*/  R2UR UR4, R78 ;  /* 0x000000004e0472ca */ /* 0x000fdc00000e0000 */
[----:B------:R-:W3:Y:S01]  /*10d0*/  LDCU UR4, c[0x0][UR4+0x2b4] ;  /* 0x00005680040477ac */ /* 0x000ee20008000800 */
[----:B------:R-:W4:Y:S01]  /*10e0*/  S2UR UR7, SR_CTAID.Y ;  /* 0x00000000000779c3 */ /* 0x000f220000002600 */
[----:B------:R-:W-:-:S05]  /*10f0*/  CS2R.32 R78, SR_CgaSize ;  /* 0x00000000004e7805 */ /* 0x000fca0000008a00 */
[----:B------:R-:W-:-:S05]  /*1100*/  IMAD R78, R78, -0xa0, RZ ;  /* 0xffffff604e4e7824 */ /* 0x000fca00078e02ff */
[----:B------:R-:W-:-:S14]  /*1110*/  R2UR UR8, R78 ;  /* 0x000000004e0872ca */ /* 0x000fdc00000e0000 */
[----:B------:R-:W3:Y:S01]  /*1120*/  LDCU UR8, c[0x0][UR8+0x2a0] ;  /* 0x00005400080877ac */ /* 0x000ee20008000800 */
[----:B------:R-:W-:Y:S01]  /*1130*/  UISETP.GT.U32.AND UP0, UPT, UR33, 0xffff, UPT ;  /* 0x0000ffff2100788c */ /* 0x000fe2000bf04070 */
[----:B------:R-:W3:Y:S01]  /*1140*/  LDCU UR19, c[0x0][0xb24] ;  /* 0x00016480ff1377ac */ /* 0x000ee20008000800 */
[----:B------:R-:W1:Y:S01]  /*1150*/  S2UR UR36, SR_CTAID.Z ;  /* 0x00000000002479c3 */ /* 0x000e620000002700 */
[----:B------:R-:W-:-:S05]  /*1160*/  CS2R.32 R78, SR_CgaSize ;  /* 0x00000000004e7805 */ /* 0x000fca0000008a00 */
[----:B------:R-:W-:-:S05]  /*1170*/  IMAD R78, R78, -0xa0, RZ ;  /* 0xffffff604e4e7824 */ /* 0x000fca00078e02ff */
[----:B------:R-:W-:-:S14]  /*1180*/  R2UR UR63, R78 ;  /* 0x000000004e3f72ca */ /* 0x000fdc00000e0000 */
[----:B------:R-:W3:Y:S01]  /*1190*/  LDCU UR63, c[0x0][UR63+0x2a4] ;  /* 0x000054803f3f77ac */ /* 0x000ee20008000800 */
[----:B------:R-:W-:Y:S01]  /*11a0*/  USHF.L.U32 UR24, UR46, 0xa, URZ ;  /* 0x0000000a2e187899 */ /* 0x000fe200080006ff */
[----:B-1----:R-:W-:Y:S01]  /*11b0*/  I2FP.F32.U32 R3, UR28 ;  /* 0x0000001c00037c45 */ /* 0x002fe20008201000 */
[----:B------:R-:W-:Y:S01]  /*11c0*/  UMOV UR29, 0x5 ;  /* 0x00000005001d7882 */ /* 0x000fe20000000000 */
[----:B------:R-:W1:Y:S03]  /*11d0*/  LDCU UR45, c[0x0][0xb24] ;  /* 0x00016480ff2d77ac */ /* 0x000e660008000800 */
[----:B--2---:R-:W-:Y:S01]  /*11e0*/  FMUL R3, R3, UR5 ;  /* 0x0000000503037c20 */ /* 0x004fe20008400000 */
[----:B------:R-:W-:Y:S01]  /*11f0*/  USEL UR5, UR33, 0xffff, !UP0 ;  /* 0x0000ffff21057887 */ /* 0x000fe2000c000000 */
[----:B----4-:R-:W-:Y:S01]  /*1200*/  I2FP.F32.U32 R2, UR7 ;  /* 0x0000000700027c45 */ /* 0x010fe20008201000 */
[----:B------:R-:W2:Y:S03]  /*1210*/  LDCU UR27, c[0x0][0xb30] ;  /* 0x00016600ff1b77ac */ /* 0x000ea60008000800 */
[----:B------:R-:W4:Y:S01]  /*1220*/  F2I.U32.TRUNC.NTZ R3, R3 ;  /* 0x0000000300037305 */ /* 0x000f22000020f000 */
[----:B---3--:R-:W-:Y:S01]  /*1230*/  FMUL R2, R2, UR4 ;  /* 0x0000000402027c20 */ /* 0x008fe20008400000 */
[----:B------:R-:W-:-:S02]  /*1240*/  ULOP3.LUT UR25, UR5, 0xffff, URZ, 0xc0, !UPT ;  /* 0x0000ffff05197892 */ /* 0x000fc4000f8ec0ff */
[----:B------:R-:W-:Y:S01]  /*1250*/  UISETP.GE.AND UP2, UPT, UR19, 0x1, UPT ;  /* 0x000000011300788c */ /* 0x000fe2000bf46270 */
[----:B------:R-:W-:-:S03]  /*1260*/  UMOV UR30, UR7 ;  /* 0x00000007001e7c82 */ /* 0x000fc60008000000 */
[----:B------:R-:W3:Y:S01]  /*1270*/  F2I.U32.TRUNC.NTZ R2, R2 ;  /* 0x0000000200027305 */ /* 0x000ee2000020f000 */
[----:B------:R-:W-:Y:S01]  /*1280*/  UMOV UR20, UR28 ;  /* 0x0000001c00147c82 */ /* 0x000fe20008000000 */
[----:B----4-:R-:W-:Y:S02]  /*1290*/  R2UR UR4, R3 ;  /* 0x00000000030472ca */ /* 0x010fe400000e0000 */
[----:B------:R-:W-:Y:S02]  /*12a0*/  PRMT R3, RZ, 0x7610, R3 ;  /* 0x00007610ff037816 */ /* 0x000fe40000000003 */
[----:B---3--:R-:W-:Y:S02]  /*12b0*/  R2UR UR6, R2 ;  /* 0x00000000020672ca */ /* 0x008fe400000e0000 */
[----:B------:R-:W-:-:S07]  /*12c0*/  PRMT R2, RZ, 0x7610, R2 ;  /* 0x00007610ff027816 */ /* 0x000fce0000000002 */
[----:B------:R-:W-:-:S04]  /*12d0*/  UIADD3 UR5, UPT, UPT, -UR4, URZ, URZ ;  /* 0x000000ff04057290 */ /* 0x000fc8000fffe1ff */
[----:B------:R-:W-:Y:S02]  /*12e0*/  UIMAD UR5, UR8, UR5, UR28 ;  /* 0x00000005080572a4 */ /* 0x000fe4000f8e021c */
[----:B------:R-:W-:-:S04]  /*12f0*/  UIADD3 UR4, UPT, UPT, -UR6, URZ, URZ ;  /* 0x000000ff06047290 */ /* 0x000fc8000fffe1ff */
[----:B------:R-:W-:Y:S01]  /*1300*/  IMAD.U32 R78, RZ, RZ, UR5 ;  /* 0x00000005ff4e7e24 */ /* 0x000fe2000f8e00ff */
[----:B------:R-:W-:Y:S01]  /*1310*/  UIMAD UR63, UR63, UR4, UR7 ;  /* 0x000000043f3f72a4 */ /* 0x000fe2000f8e0207 */
[----:B-12---:R-:W-:Y:S11]  /*1320*/  BRA.U UP4, `(.L_x_18) ;  /* 0x0000000104407547 */ /* 0x006ff6000b800000 */
[----:B------:R-:W-:-:S13]  /*1330*/  R2UR UR4, R78 ;  /* 0x000000004e0472ca */ /* 0x000fda00000e0000 */
[----:B------:R-:W-:Y:S02]  /*1340*/  UISETP.GT.U32.AND UP0, UPT, UR4, 0x1, UPT ;  /* 0x000000010400788c */ /* 0x000fe4000bf04070 */
[----:B------:R-:W-:Y:S02]  /*1350*/  ULOP3.LUT UR4, UR4, 0xfffffffe, URZ, 0xc0, !UPT ;  /* 0xfffffffe04047892 */ /* 0x000fe4000f8ec0ff */
[----:B------:R-:W-:Y:S02]  /*1360*/  UISETP.NE.AND UP1, UPT, UR63, URZ, UP0 ;  /* 0x000000ff3f00728c */ /* 0x000fe40008725270 */
[----:B------:R-:W-:Y:S02]  /*1370*/  UISETP.NE.AND UP0, UPT, UR63, 0x1, UP0 ;  /* 0x000000013f00788c */ /* 0x000fe40008705270 */
[----:B------:R-:W-:Y:S02]  /*1380*/  USEL UR7, URZ, 0x1, UP1 ;  /* 0x00000001ff077887 */ /* 0x000fe40008800000 */
[----:B------:R-:W-:-:S02]  /*1390*/  USEL UR6, URZ, 0x4, UP0 ;  /* 0x00000004ff067887 */ /* 0x000fc40008000000 */
[----:B------:R-:W-:Y:S02]  /*13a0*/  USEL UR5, URZ, 0x2, UP1 ;  /* 0x00000002ff057887 */ /* 0x000fe40008800000 */
[----:B------:R-:W-:Y:S02]  /*13b0*/  ULEA UR4, UR63, UR4, 0x1 ;  /* 0x000000043f047291 */ /* 0x000fe4000f8e08ff */
[----:B------:R-:W-:Y:S02]  /*13c0*/  USEL UR8, URZ, 0x8, UP0 ;  /* 0x00000008ff087887 */ /* 0x000fe40008000000 */
[----:B------:R-:W-:-:S03]  /*13d0*/  UIADD3 UR5, UPT, UPT, UR5, UR6, UR7 ;  /* 0x0000000605057290 */ /* 0x000fc6000fffe007 */
[----:B------:R-:W-:Y:S01]  /*13e0*/  UMOV UR6, 0x3 ;  /* 0x0000000300067882 */ /* 0x000fe20000000000 */
[----:B------:R-:W-:Y:S02]  /*13f0*/  UIADD3 UR5, UPT, UPT, UR5, UR8, URZ ;  /* 0x0000000805057290 */ /* 0x000fe4000fffe0ff */
[----:B------:R-:W-:-:S04]  /*1400*/  USHF.L.U32 UR4, UR6, UR4, URZ ;  /* 0x0000000406047299 */ /* 0x000fc800080006ff */
[----:B------:R-:W-:Y:S02]  /*1410*/  MOV R3, UR5 ;  /* 0x0000000500037c02 */ /* 0x000fe40008000f00 */
[----:B------:R-:W-:Y:S02]  /*1420*/  IMAD.U32 R2, RZ, RZ, UR4 ;  /* 0x00000004ff027e24 */ /* 0x000fe4000f8e00ff */
.L_x_18:
[----:B------:R-:W-:Y:S05]  /*1430*/  BRA.U !UP2, `(.L_x_19) ;  /* 0x000000010ad47547 */ /* 0x000fea000b800000 */
[----:B------:R-:W1:Y:S01]  /*1440*/  LDCU.128 UR20, c[0x0][0xb10] ;  /* 0x00016200ff1477ac */ /* 0x000e620008000c00 */
[----:B------:R-:W2:Y:S01]  /*1450*/  LDCU UR6, c[0x0][0x370] ;  /* 0x00006e00ff0677ac */ /* 0x000ea20008000800 */
[----:B------:R-:W3:Y:S01]  /*1460*/  LDCU UR5, c[0x0][0x374] ;  /* 0x00006e80ff0577ac */ /* 0x000ee20008000800 */
[----:B------:R-:W4:Y:S01]  /*1470*/  LDCU UR26, c[0x0][0xb0c] ;  /* 0x00016180ff1a77ac */ /* 0x000f220008000800 */
[----:B------:R-:W4:Y:S01]  /*1480*/  LDCU UR4, c[0x0][0xb20] ;  /* 0x00016400ff0477ac */ /* 0x000f220008000800 */
[----:B------:R-:W4:Y:S01]  /*1490*/  LDCU.64 UR8, c[0x0][0xb28] ;  /* 0x00016500ff0877ac */ /* 0x000f220008000a00 */
[----:B-1----:R-:W-:Y:S02]  /*14a0*/  UISETP.NE.AND UP0, UPT, UR22, 0x1, UPT ;  /* 0x000000011600788c */ /* 0x002fe4000bf05270 */
[----:B---3--:R-:W-:Y:S02]  /*14b0*/  UIMAD.WIDE.U32 UR10, UR5, UR23, URZ ;  /* 0x00000017050a72a5 */ /* 0x008fe4000f8e00ff */
[----:B--2---:R-:W-:-:S02]  /*14c0*/  UIMAD.WIDE.U32 UR12, UR6, UR20, URZ ;  /* 0x00000014060c72a5 */ /* 0x004fc4000f8e00ff */
[----:B----4-:R-:W-:Y:S02]  /*14d0*/  UISETP.NE.AND UP1, UPT, UR26, 0x1, UPT ;  /* 0x000000011a00788c */ /* 0x010fe4000bf25270 */
[----:B------:R-:W-:Y:S01]  /*14e0*/  UISETP.NE.AND UP2, UPT, UR19, 0x1, UPT ;  /* 0x000000011300788c */ /* 0x000fe2000bf45270 */
[----:B------:R-:W-:Y:S02]  /*14f0*/  UMOV UR10, UR11 ;  /* 0x0000000b000a7c82 */ /* 0x000fe40008000000 */
[----:B------:R-:W-:Y:S01]  /*1500*/  UMOV UR12, UR13 ;  /* 0x0000000d000c7c82 */ /* 0x000fe20008000000 */
[----:B------:R-:W-:Y:S02]  /*1510*/  @UP0 USHF.R.U32.HI UR5, URZ, UR4, UR10 ;  /* 0x00000004ff050299 */ /* 0x000fe4000801160a */
[----:B------:R-:W-:Y:S02]  /*1520*/  UIMAD.WIDE.U32 UR16, UR30, UR23, URZ ;  /* 0x000000171e1072a5 */ /* 0x000fe4000f8e00ff */
[----:B------:R-:W-:-:S02]  /*1530*/  UIMAD.WIDE.U32 UR10, UR5, UR8, URZ ;  /* 0x00000008050a72a5 */ /* 0x000fc4000f8e00ff */
[----:B------:R-:W-:Y:S02]  /*1540*/  @UP1 USHF.R.U32.HI UR6, URZ, UR21, UR12 ;  /* 0x00000015ff061299 */ /* 0x000fe4000801160c */
[----:B------:R-:W-:Y:S02]  /*1550*/  UIMAD.WIDE.U32 UR14, UR28, UR20, URZ ;  /* 0x000000141c0e72a5 */ /* 0x000fe4000f8e00ff */
[----:B------:R-:W-:Y:S01]  /*1560*/  UIMAD.WIDE.U32 UR12, UR6, UR8, URZ ;  /* 0x00000008060c72a5 */ /* 0x000fe2000f8e00ff */
[----:B------:R-:W-:Y:S01]  /*1570*/  UMOV UR16, UR17 ;  /* 0x0000001100107c82 */ /* 0x000fe20008000000 */
[----:B------:R-:W-:Y:S01]  /*1580*/  UMOV UR10, UR11 ;  /* 0x0000000b000a7c82 */ /* 0x000fe20008000000 */
[----:B------:R-:W-:Y:S02]  /*1590*/  USHF.R.U32.HI UR16, URZ, UR4, UR16 ;  /* 0x00000004ff107299 */ /* 0x000fe40008011610 */
[----:B------:R-:W-:Y:S02]  /*15a0*/  @UP2 USHF.R.U32.HI UR5, URZ, UR9, UR10 ;  /* 0x00000009ff052299 */ /* 0x000fe4000801160a */
[----:B------:R-:W-:Y:S01]  /*15b0*/  UMOV UR7, UR13 ;  /* 0x0000000d00077c82 */ /* 0x000fe20008000000 */
[----:B------:R-:W-:Y:S01]  /*15c0*/  UMOV UR14, UR15 ;  /* 0x0000000f000e7c82 */ /* 0x000fe20008000000 */
[----:B------:R-:W-:-:S02]  /*15d0*/  @UP2 USHF.R.U32.HI UR6, URZ, UR9, UR7 ;  /* 0x00000009ff062299 */ /* 0x000fc40008011607 */
[----:B------:R-:W-:Y:S02]  /*15e0*/  USHF.R.U32.HI UR14, URZ, UR21, UR14 ;  /* 0x00000015ff0e7299 */ /* 0x000fe4000801160e */
[----:B------:R-:W-:Y:S02]  /*15f0*/  USEL UR4, UR30, UR16, !UP0 ;  /* 0x000000101e047287 */ /* 0x000fe4000c000000 */
[----:B------:R-:W-:Y:S02]  /*1600*/  UIMAD UR7, UR5, UR19, URZ ;  /* 0x00000013050772a4 */ /* 0x000fe4000f8e02ff */
[----:B------:R-:W-:Y:S02]  /*1610*/  USEL UR5, UR28, UR14, !UP1 ;  /* 0x0000000e1c057287 */ /* 0x000fe4000c800000 */
[----:B------:R-:W-:Y:S02]  /*1620*/  UIMAD UR12, UR6, UR19, URZ ;  /* 0x00000013060c72a4 */ /* 0x000fe4000f8e02ff */
[----:B------:R-:W-:-:S02]  /*1630*/  UISETP.GE.AND UP0, UPT, UR4, UR7, UPT ;  /* 0x000000070400728c */ /* 0x000fc4000bf06270 */
[----:B------:R-:W-:Y:S02]  /*1640*/  UIMAD.WIDE.U32 UR10, UR4, UR8, URZ ;  /* 0x00000008040a72a5 */ /* 0x000fe4000f8e00ff */
[----:B------:R-:W-:Y:S02]  /*1650*/  UISETP.GE.OR UP0, UPT, UR5, UR12, UP0 ;  /* 0x0000000c0500728c */ /* 0x000fe40008706670 */
[----:B------:R-:W-:Y:S02]  /*1660*/  UIMAD.WIDE.U32 UR12, UR5, UR8, URZ ;  /* 0x00000008050c72a5 */ /* 0x000fe4000f8e00ff */
[----:B------:R-:W-:Y:S01]  /*1670*/  UIADD3 UR10, UPT, UPT, -UR4, URZ, URZ ;  /* 0x000000ff040a7290 */ /* 0x000fe2000fffe1ff */
[----:B------:R-:W-:Y:S01]  /*1680*/  UMOV UR8, UR11 ;  /* 0x0000000b00087c82 */ /* 0x000fe20008000000 */
[----:B------:R-:W-:Y:S02]  /*1690*/  UIADD3 UR20, UPT, UPT, -UR5, URZ, URZ ;  /* 0x000000ff05147290 */ /* 0x000fe4000fffe1ff */
[----:B------:R-:W-:-:S03]  /*16a0*/  USHF.R.U32.HI UR8, URZ, UR9, UR8 ;  /* 0x00000009ff087299 */ /* 0x000fc60008011608 */
[----:B------:R-:W-:Y:S01]  /*16b0*/  @!UP0 UMOV UR7, UR13 ;  /* 0x0000000d00078c82 */ /* 0x000fe20008000000 */
[----:B------:R-:W-:Y:S02]  /*16c0*/  UIMAD UR30, UR22, UR10, UR30 ;  /* 0x0000000a161e72a4 */ /* 0x000fe4000f8e021e */
[----:B------:R-:W-:Y:S02]  /*16d0*/  USEL UR8, UR4, UR8, !UP2 ;  /* 0x0000000804087287 */ /* 0x000fe4000d000000 */
[----:B------:R-:W-:Y:S02]  /*16e0*/  @!UP0 USHF.R.U32.HI UR7, URZ, UR9, UR7 ;  /* 0x00000009ff078299 */ /* 0x000fe40008011607 */
[----:B------:R-:W-:Y:S02]  /*16f0*/  UIADD3 UR9, UPT, UPT, -UR8, URZ, URZ ;  /* 0x000000ff08097290 */ /* 0x000fe4000fffe1ff */
[----:B------:R-:W-:Y:S02]  /*1700*/  @!UP0 USEL UR7, UR5, UR7, !UP2 ;  /* 0x0000000705078287 */ /* 0x000fe4000d000000 */
[----:B------:R-:W-:-:S02]  /*1710*/  UIMAD UR9, UR19, UR9, UR4 ;  /* 0x00000009130972a4 */ /* 0x000fc4000f8e0204 */
[----:B------:R-:W-:Y:S02]  /*1720*/  @!UP0 UIADD3 UR8, UPT, UPT, UR8, -UR7, URZ ;  /* 0x8000000708088290 */ /* 0x000fe4000fffe0ff */
[----:B------:R-:W-:Y:S02]  /*1730*/  @!UP0 UIMAD UR6, UR9, UR6, UR7 ;  /* 0x00000006090682a4 */ /* 0x000fe4000f8e0207 */
[----:B------:R-:W-:Y:S02]  /*1740*/  @!UP0 UIMAD UR4, UR8, UR19, UR5 ;  /* 0x00000013080482a4 */ /* 0x000fe4000f8e0205 */
[----:B------:R-:W-:Y:S02]  /*1750*/  UIMAD UR20, UR26, UR20, UR28 ;  /* 0x000000141a1472a4 */ /* 0x000fe4000f8e021c */
[----:B------:R-:W-:Y:S01]  /*1760*/  UIMAD UR30, UR4, UR22, UR30 ;  /* 0x00000016041e72a4 */ /* 0x000fe2000f8e021e */
[----:B------:R-:W-:Y:S02]  /*1770*/  @!UP0 UMOV UR5, UR6 ;  /* 0x0000000600058c82 */ /* 0x000fe40008000000 */
[----:B------:R-:W-:-:S12]  /*1780*/  UIMAD UR20, UR5, UR26, UR20 ;  /* 0x0000001a051472a4 */ /* 0x000fd8000f8e0214 */
.L_x_19:
[----:B------:R-:W-:Y:S02]  /*1790*/  UISETP.NE.AND UP1, UPT, UR27, 0x1, UPT ;  /* 0x000000011b00788c */ /* 0x000fe4000bf25270 */
[----:B------:R-:W-:Y:S02]  /*17a0*/  UISETP.NE.AND UP0, UPT, UR18, 0x2, UPT ;  /* 0x000000021200788c */ /* 0x000fe4000bf05270 */
[----:B------:R-:W-:Y:S02]  /*17b0*/  ULOP3.LUT UR24, UR24, 0x800, URZ, 0xc0, !UPT ;  /* 0x0000080018187892 */ /* 0x000fe4000f8ec0ff */
[----:B------:R-:W-:-:S03]  /*17c0*/  USHF.L.U32 UR21, UR29, UR25, URZ ;  /* 0x000000191d157299 */ /* 0x000fc600080006ff */
[----:B------:R-:W-:Y:S09]  /*17d0*/  BRA.U UP1, `(.L_x_20) ;  /* 0x0000000101447547 */ /* 0x000ff2000b800000 */
[----:B------:R-:W1:Y:S01]  /*17e0*/  LDCU.128 UR8, c[0x0][0xb10] ;  /* 0x00016200ff0877ac */ /* 0x000e620008000c00 */
[----:B------:R-:W2:Y:S01]  /*17f0*/  LDCU UR12, c[0x0][0xb0c] ;  /* 0x00016180ff0c77ac */ /* 0x000ea20008000800 */
[----:B------:R-:W3:Y:S01]  /*1800*/  LDCU UR13, c[0x0][0xb20] ;  /* 0x00016400ff0d77ac */ /* 0x000ee20008000800 */
[----:B-1----:R-:W-:Y:S02]  /*1810*/  UIMAD.WIDE.U32 UR6, UR20, UR8, URZ ;  /* 0x00000008140672a5 */ /* 0x002fe4000f8e00ff */
[----:B------:R-:W-:Y:S02]  /*1820*/  UIMAD.WIDE.U32 UR4, UR30, UR11, URZ ;  /* 0x0000000b1e0472a5 */ /* 0x000fe4000f8e00ff */
[----:B--2---:R-:W-:Y:S02]  /*1830*/  UISETP.NE.AND UP2, UPT, UR12, 0x1, UPT ;  /* 0x000000010c00788c */ /* 0x004fe4000bf45270 */
[----:B------:R-:W-:Y:S01]  /*1840*/  UISETP.NE.AND UP1, UPT, UR10, 0x1, UPT ;  /* 0x000000010a00788c */ /* 0x000fe2000bf25270 */
[----:B------:R-:W-:-:S02]  /*1850*/  UMOV UR6, UR7 ;  /* 0x0000000700067c82 */ /* 0x000fc40008000000 */
[----:B------:R-:W-:Y:S01]  /*1860*/  UMOV UR4, UR5 ;  /* 0x0000000500047c82 */ /* 0x000fe20008000000 */
[----:B------:R-:W-:Y:S02]  /*1870*/  USHF.R.U32.HI UR6, URZ, UR9, UR6 ;  /* 0x00000009ff067299 */ /* 0x000fe40008011606 */
[----:B---3--:R-:W-:Y:S02]  /*1880*/  USHF.R.U32.HI UR4, URZ, UR13, UR4 ;  /* 0x0000000dff047299 */ /* 0x008fe40008011604 */
[----:B------:R-:W-:Y:S02]  /*1890*/  USEL UR5, UR20, UR6, !UP2 ;  /* 0x0000000614057287 */ /* 0x000fe4000d000000 */
[----:B------:R-:W-:-:S04]  /*18a0*/  USEL UR4, UR30, UR4, !UP1 ;  /* 0x000000041e047287 */ /* 0x000fc8000c800000 */
[----:B------:R-:W-:Y:S02]  /*18b0*/  UIADD3 UR6, UPT, UPT, -UR4, UR5, URZ ;  /* 0x0000000504067290 */ /* 0x000fe4000fffe1ff */
[----:B------:R-:W-:Y:S02]  /*18c0*/  UIADD3 UR4, UPT, UPT, UR4, -UR5, URZ ;  /* 0x8000000504047290 */ /* 0x000fe4000fffe0ff */
[----:B------:R-:W-:Y:S02]  /*18d0*/  UIMAD UR30, UR6, UR10, UR30 ;  /* 0x0000000a061e72a4 */ /* 0x000fe4000f8e021e */
[----:B------:R-:W-:-:S12]  /*18e0*/  UIMAD UR20, UR4, UR12, UR20 ;  /* 0x0000000c041472a4 */ /* 0x000fd8000f8e0214 */
.L_x_20:
[----:B------:R-:W-:Y:S05]  /*18f0*/  BRA.U !UP5, `(.L_x_21) ;  /* 0x000000010d0c7547 */ /* 0x000fea000b800000 */
[----:B------:R-:W-:Y:S01]  /*1900*/  UCGABAR_WAIT ;  /* 0x0000000000007dc7 */ /* 0x000fe20008000000 */
[----:B------:R-:W-:Y:S01]  /*1910*/  CCTL.IVALL ;  /* 0x00000000ff00798f */ /* 0x000fe20002000000 */
[----:B------:R-:W-:Y:S05]  /*1920*/  BRA `(.L_x_22) ;  /* 0x0000000000047947 */ /* 0x000fea0003800000 */
.L_x_21:
[----:B------:R-:W-:Y:S06]  /*1930*/  BAR.SYNC.DEFER_BLOCKING 0x0 ;  /* 0x0000000000007b1d */ /* 0x000fec0000010000 */
.L_x_22:
[----:B------:R-:W-:Y:S05]  /*1940*/  BRA.U UP0, `(.L_x_23) ;  /* 0x00000019009c7547 */ /* 0x000fea000b800000 */
[----:B------:R-:W1:Y:S01]  /*1950*/  LDCU UR6, c[0x0][0x38c] ;  /* 0x00007180ff0677ac */ /* 0x000e620008000800 */
[----:B------:R-:W-:Y:S01]  /*1960*/  PLOP3.LUT P1, PT, PT, PT, UP3, 0x80, 0x8 ;  /* 0x000000000008781c */ /* 0x000fe20003f2f038 */
[----:B------:R-:W-:Y:S01]  /*1970*/  IMAD.MOV.U32 R12, RZ, RZ, 0x1 ;  /* 0x00000001ff0c7424 */ /* 0x000fe200078e00ff */
[----:B------:R-:W-:Y:S01]  /*1980*/  ISETP.NE.AND P2, PT, R0, RZ, P3 ;  /* 0x000000ff0000720c */ /* 0x000fe20001f45270 */
[----:B------:R-:W-:Y:S01]  /*1990*/  USHF.L.U32 UR7, UR28, 0x6, URZ ;  /* 0x000000061c077899 */ /* 0x000fe200080006ff */
[----:B------:R-:W-:Y:S01]  /*19a0*/  PLOP3.LUT P1, PT, P1, PT, PT, 0x8, 0x80 ;  /* 0x000000000080781c */ /* 0x000fe20000f2e170 */
[----:B------:R-:W-:Y:S01]  /*19b0*/  USHF.L.U32 UR47, UR28, 0x7, URZ ;  /* 0x000000071c2f7899 */ /* 0x000fe200080006ff */
[----:B------:R-:W-:Y:S01]  /*19c0*/  CS2R R10, SRZ ;  /* 0x00000000000a7805 */ /* 0x000fe2000001ff00 */
[----:B------:R-:W-:Y:S01]  /*19d0*/  UISETP.NE.AND UP1, UPT, UR18, URZ, UPT ;  /* 0x000000ff1200728c */ /* 0x000fe2000bf25270 */
[----:B------:R-:W-:Y:S01]  /*19e0*/  IMAD.MOV.U32 R9, RZ, RZ, RZ ;  /* 0x000000ffff097224 */ /* 0x000fe200078e00ff */
[----:B------:R-:W2:Y:S01]  /*19f0*/  LDCU UR39, c[0x0][0x370] ;  /* 0x00006e00ff2777ac */ /* 0x000ea20008000800 */
[----:B------:R-:W-:Y:S01]  /*1a00*/  IMAD.MOV.U32 R8, RZ, RZ, 0x1 ;  /* 0x00000001ff087424 */ /* 0x000fe200078e00ff */
[----:B------:R-:W3:Y:S01]  /*1a10*/  LDCU.64 UR26, c[0x0][0x348] ;  /* 0x00006900ff1a77ac */ /* 0x000ee20008000a00 */
[----:B-1----:R-:W-:-:S02]  /*1a20*/  UIADD3 UR5, UPT, UPT, UR6, 0x3f, URZ ;  /* 0x0000003f06057890 */ /* 0x002fc4000fffe0ff */
[----:B------:R-:W-:Y:S02]  /*1a30*/  UIADD3 UR48, UPT, UPT, UR6, 0x7e, URZ ;  /* 0x0000007e06307890 */ /* 0x000fe4000fffe0ff */
[----:B------:R-:W-:Y:S01]  /*1a40*/  USHF.R.S32.HI UR4, URZ, 0x1f, UR5 ;  /* 0x0000001fff047899 */ /* 0x000fe20008011405 */
[----:B------:R-:W1:Y:S03]  /*1a50*/  LDCU UR38, c[0x0][0x374] ;  /* 0x00006e80ff2677ac */ /* 0x000e660008000800 */
[----:B------:R-:W-:Y:S02]  /*1a60*/  ULEA.HI UR4, UR4, UR5, URZ, 0x6 ;  /* 0x0000000504047291 */ /* 0x000fe4000f8f30ff */
[----:B------:R-:W-:Y:S02]  /*1a70*/  UIADD3 UR5, UPT, UPT, UR6, -0x1, URZ ;  /* 0xffffffff06057890 */ /* 0x000fe4000fffe0ff */
[----:B------:R-:W-:-:S02]  /*1a80*/  USHF.R.S32.HI UR41, URZ, 0x6, UR4 ;  /* 0x00000006ff297899 */ /* 0x000fc40008011404 */
[----:B------:R-:W-:Y:S02]  /*1a90*/  UISETP.GE.U32.AND UP2, UPT, UR5, -0x7f, UPT ;  /* 0xffffff810500788c */ /* 0x000fe4000bf46070 */
[----:B------:R-:W-:Y:S02]  /*1aa0*/  UISETP.LT.U32.AND UP0, UPT, UR41, 0x10, UPT ;  /* 0x000000102900788c */ /* 0x000fe4000bf01070 */
[----:B------:R-:W-:Y:S02]  /*1ab0*/  ULOP3.LUT UR5, UR7, 0x40, URZ, 0xc0, !UPT ;  /* 0x0000004007057892 */ /* 0x000fe4000f8ec0ff */
[----:B------:R-:W-:Y:S02]  /*1ac0*/  USEL UR40, UR41, 0x10, UP0 ;  /* 0x0000001029287887 */ /* 0x000fe40008000000 */
[----:B------:R-:W-:Y:S02]  /*1ad0*/  ULEA.HI UR43, UR24, UR5, URZ, 0x1a ;  /* 0x00000005182b7291 */ /* 0x000fe4000f8fd0ff */
[----:B------:R-:W-:-:S02]  /*1ae0*/  UIADD3 UR4, UPT, UPT, UR40, -0x1, URZ ;  /* 0xffffffff28047890 */ /* 0x000fc4000fffe0ff */
[----:B------:R-:W-:Y:S02]  /*1af0*/  @UP2 UIADD3 UR4, UPT, UPT, UR40, URZ, URZ ;  /* 0x000000ff28042290 */ /* 0x000fe4000fffe0ff */
[----:B------:R-:W-:Y:S02]  /*1b00*/  ULOP3.LUT UR47, UR47, 0x80, URZ, 0xc0, !UPT ;  /* 0x000000802f2f7892 */ /* 0x000fe4000f8ec0ff */
[----:B------:R-:W-:Y:S02]  /*1b10*/  USEL UR25, UR52, 0x2, UP1 ;  /* 0x0000000234197887 */ /* 0x000fe40008800000 */
[----:B------:R-:W-:Y:S02]  /*1b20*/  UIADD3 UR44, UPT, UPT, UR41, -UR40, URZ ;  /* 0x80000028292c7290 */ /* 0x000fe4000fffe0ff */
[----:B------:R-:W-:Y:S02]  /*1b30*/  UIADD3 UR28, UPT, UPT, UR4, 0x1, URZ ;  /* 0x00000001041c7890 */ /* 0x000fe4000fffe0ff */
[----:B------:R-:W-:Y:S01]  /*1b40*/  UIADD3 UR42, UPT, UPT, -UR4, URZ, URZ ;  /* 0x000000ff042a7290 */ /* 0x000fe2000fffe1ff */
[----:B-123--:R-:W-:-:S11]  /*1b50*/  UMOV UR5, URZ ;  /* 0x000000ff00057c82 */ /* 0x00efd60008000000 */
.L_x_43:
[----:B------:R-:W-:Y:S01]  /*1b60*/  UISETP.NE.AND UP0, UPT, UR46, URZ, UPT ;  /* 0x000000ff2e00728c */ /* 0x000fe2000bf05270 */
[----:B------:R-:W1:Y:S08]  /*1b70*/  S2UR UR46, SR_CgaCtaId ;  /* 0x00000000002e79c3 */ /* 0x000e700000008800 */
[----:B------:R-:W-:Y:S05]  /*1b80*/  BRA.U UP0, `(.L_x_24) ;  /* 0x0000000100347547 */ /* 0x000fea000b800000 */
[----:B------:R-:W2:Y:S01]  /*1b90*/  S2R R0, SR_CgaCtaId ;  /* 0x0000000000007919 */ /* 0x000ea20000008800 */
[----:B------:R-:W-:-:S04]  /*1ba0*/  MOV R2, 0x400 ;  /* 0x0000040000027802 */ /* 0x000fc80000000f00 */
[----:B--2---:R-:W-:Y:S02]  /*1bb0*/  LEA R0, R0, R2, 0x18 ;  /* 0x0000000200007211 */ /* 0x004fe400078ec0ff */
[----:B------:R-:W-:-:S03]  /*1bc0*/  SHF.L.U32 R2, R8, 0x1f, RZ ;  /* 0x0000001f08027819 */ /* 0x000fc600000006ff */
[----:B------:R-:W-:-:S04]  /*1bd0*/  IMAD R0, R9, 0x8, R0 ;  /* 0x0000000809007824 */ /* 0x000fc800078e0200 */
[----:B------:R-:W2:Y:S02]  /*1be0*/  SYNCS.PHASECHK.TRANS64.TRYWAIT P0, [R0+URZ+0x1c0], R2 ;  /* 0x0001c002000075a7 */ /* 0x000ea400080011ff */
[----:B--2---:R-:W-:Y:S05]  /*1bf0*/  @!P0 BRA `(.L_x_25) ;  /* 0x0000008800c48947 */ /* 0x004fea0003800000 */
.L_x_156:
[----:B------:R-:W-:Y:S01]  /*1c00*/  VIADD R9, R9, 0x1 ;  /* 0x0000000109097836 */ /* 0x000fe20000000000 */
[----:B------:R2:W-:Y:S04]  /*1c10*/  SYNCS.ARRIVE.TRANS64.A1T0 RZ, [R0+URZ+0x1b0], RZ ;  /* 0x0001b0ff00ff79a7 */ /* 0x0005e800081000ff */
[----:B------:R-:W-:-:S04]  /*1c20*/  ISETP.NE.AND P0, PT, R9, 0x2, PT ;  /* 0x000000020900780c */ /* 0x000fc80003f05270 */
[----:B------:R-:W-:Y:S02]  /*1c30*/  SEL R9, R9, RZ, P0 ;  /* 0x000000ff09097207 */ /* 0x000fe40000000000 */
[----:B--2---:R-:W-:-:S04]  /*1c40*/  SEL R0, RZ, 0x1, P0 ;  /* 0x00000001ff007807 */ /* 0x004fc80000000000 */
[----:B------:R-:W-:-:S07]  /*1c50*/  LOP3.LUT R8, R8, R0, RZ, 0x3c, !PT ;  /* 0x0000000008087212 */ /* 0x000fce00078e3cff */
.L_x_24:
[----:B------:R-:W-:Y:S01]  /*1c60*/  UMOV UR6, 0x400 ;  /* 0x0000040000067882 */ /* 0x000fe20000000000 */
[----:B------:R-:W-:Y:S01]  /*1c70*/  SHF.L.U32 R0, R12, 0x1f, RZ ;  /* 0x0000001f0c007819 */ /* 0x000fe200000006ff */
[----:B-1----:R-:W-:Y:S02]  /*1c80*/  ULEA UR6, UR46, UR6, 0x18 ;  /* 0x000000062e067291 */ /* 0x002fe4000f8ec0ff */
[----:B------:R-:W-:Y:S02]  /*1c90*/  UISETP.GE.U32.AND UP0, UPT, UR48, 0x7f, UPT ;  /* 0x0000007f3000788c */ /* 0x000fe4000bf06070 */
[----:B------:R-:W-:Y:S02]  /*1ca0*/  ULEA UR4, UR5, UR6, 0x3 ;  /* 0x0000000605047291 */ /* 0x000fe4000f8e18ff */
[----:B------:R-:W-:Y:S01]  /*1cb0*/  ULEA UR11, UR30, UR47, 0x8 ;  /* 0x0000002f1e0b7291 */ /* 0x000fe2000f8e40ff */
[----:B------:R-:W-:-:S06]  /*1cc0*/  UMOV UR7, URZ ;  /* 0x000000ff00077c82 */ /* 0x000fcc0008000000 */
[----:B------:R1:W2:Y:S01]  /*1cd0*/  SYNCS.PHASECHK.TRANS64.TRYWAIT P0, [UR4+0x80], R0 ;  /* 0x00008000ff0075a7 */ /* 0x0002a20008001104 */
[----:B------:R-:W-:-:S04]  /*1ce0*/  ULEA.HI UR4, UR20, UR20, URZ, 0x1 ;  /* 0x0000001414047291 */ /* 0x000fc8000f8f08ff */
[----:B------:R-:W-:-:S04]  /*1cf0*/  USHF.L.U32 UR4, UR4, 0x6, URZ ;  /* 0x0000000604047899 */ /* 0x000fc800080006ff */
[----:B------:R-:W-:-:S04]  /*1d00*/  ULOP3.LUT UR35, UR4, 0xffffff80, URZ, 0xc0, !UPT ;  /* 0xffffff8004237892 */ /* 0x000fc8000f8ec0ff */
[----:B------:R-:W-:Y:S01]  /*1d10*/  UIADD3 UR35, UPT, UPT, UR43, UR35, URZ ;  /* 0x000000232b237290 */ /* 0x000fe2000fffe0ff */
[----:B------:R-:W-:Y:S11]  /*1d20*/  BRA.U !UP0, `(.L_x_26) ;  /* 0x0000000108c47547 */ /* 0x000ff6000b800000 */
[----:B------:R-:W-:Y:S01]  /*1d30*/  UMOV UR13, UR42 ;  /* 0x0000002a000d7c82 */ /* 0x000fe20008000000 */
[----:B------:R-:W-:Y:S01]  /*1d40*/  UMOV UR4, UR5 ;  /* 0x0000000500047c82 */ /* 0x000fe20008000000 */
[----:B------:R-:W-:-:S05]  /*1d50*/  UMOV UR34, URZ ;  /* 0x000000ff00227c82 */ /* 0x000fca0008000000 */
.L_x_32:
[----:B------:R-:W-:Y:S01]  /*1d60*/  ULEA UR33, UR4, UR6, 0x3 ;  /* 0x0000000604217291 */ /* 0x000fe2000f8e18ff */
[----:B--2---:R-:W-:Y:S01]  /*1d70*/  @P3 MOV R2, 0x6000 ;  /* 0x0000600000023802 */ /* 0x004fe20000000f00 */
[----:B--234-:R-:W-:Y:S10]  /*1d80*/  @P0 BRA `(.L_x_27) ;  /* 0x00000000000c0947 */ /* 0x01cff40003800000 */
[----:B------:R-:W-:-:S04]  /*1d90*/  SHF.L.U32 R3, R12, 0x1f, RZ ;  /* 0x0000001f0c037819 */ /* 0x000fc800000006ff */
[----:B------:R-:W2:Y:S02]  /*1da0*/  SYNCS.PHASECHK.TRANS64.TRYWAIT P0, [UR33+0x80], R3 ;  /* 0x00008003ff0075a7 */ /* 0x000ea40008001121 */
[----:B--2---:R-:W-:Y:S05]  /*1db0*/  @!P0 BRA `(.L_x_28) ;  /* 0x0000008800688947 */ /* 0x004fea0003800000 */
.L_x_27:
[----:B------:R2:W-:Y:S01]  /*1dc0*/  @P3 SYNCS.ARRIVE.TRANS64 RZ, [UR33], R2 ;  /* 0x00000002ffff39a7 */ /* 0x0005e20008000021 */
[----:B------:R-:W-:Y:S02]  /*1dd0*/  ULOP3.LUT UR5, UR25, 0x2, URZ, 0xfc, !UPT ;  /* 0x0000000219057892 */ /* 0x000fe4000f8efcff */
[----:B------:R-:W-:Y:S02]  /*1de0*/  UIADD3 UR13, UPT, UPT, UR13, 0x1, URZ ;  /* 0x000000010d0d7890 */ /* 0x000fe4000fffe0ff */
[----:B------:R-:W-:Y:S02]  /*1df0*/  UISETP.NE.AND UP0, UPT, UR5, 0x2, UPT ;  /* 0x000000020500788c */ /* 0x000fe4000bf05270 */
[----:B------:R-:W-:-:S07]  /*1e00*/  UISETP.NE.AND UP2, UPT, UR13, 0x1, UPT ;  /* 0x000000010d00788c */ /* 0x000fce000bf45270 */
[----:B------:R-:W-:Y:S05]  /*1e10*/  BRA.U UP0, `(.L_x_29) ;  /* 0x0000000100047547 */ /* 0x000fea000b800000 */
[----:B------:R-:W-:Y:S05]  /*1e20*/  BPT.TRAP 0x1 ;  /* 0x000000040000795c */ /* 0x000fea0000300000 */
.L_x_29:
[----:B------:R-:W-:Y:S04]  /*1e30*/  BSSY.RECONVERGENT B0, `(.L_x_30) ;  /* 0x0000003000007945 */ /* 0x000fe80003800200 */
[----:B------:R-:W-:Y:S05]  /*1e40*/  @!P2 BRA `(.L_x_31) ;  /* 0x000000000004a947 */ /* 0x000fea0003800000 */
[----:B------:R-:W-:Y:S05]  /*1e50*/  BPT.TRAP 0x1 ;  /* 0x000000040000795c */ /* 0x000fea0000300000 */
.L_x_31:
[----:B------:R-:W-:Y:S05]  /*1e60*/  BSYNC.RECONVERGENT B0 ;  /* 0x0000000000007941 */ /* 0x000fea0003800200 */
.L_x_30:
[----:B------:R-:W-:Y:S02]  /*1e70*/  UIADD3 UR5, UPT, UPT, UR4, 0x1, URZ ;  /* 0x0000000104057890 */ /* 0x000fe4000fffe0ff */
[----:B------:R-:W-:Y:S02]  /*1e80*/  ULEA UR32, UR4, UR24, 0xc ;  /* 0x0000001804207291 */ /* 0x000fe4000f8e60ff */
[----:B------:R-:W-:Y:S02]  /*1e90*/  UISETP.NE.AND UP0, UPT, UR5, 0x10, UPT ;  /* 0x000000100500788c */ /* 0x000fe4000bf05270 */
[----:B------:R-:W-:Y:S02]  /*1ea0*/  UIADD3 UR16, UP1, UPT, UR26, 0x80, URZ ;  /* 0x000000801a107890 */ /* 0x000fe4000ff3e0ff */
[----:B------:R-:W-:Y:S02]  /*1eb0*/  USEL UR8, URZ, 0x1, UP0 ;  /* 0x00000001ff087887 */ /* 0x000fe40008000000 */
[----:B------:R-:W-:-:S02]  /*1ec0*/  USEL UR5, UR5, URZ, UP0 ;  /* 0x000000ff05057287 */ /* 0x000fc40008000000 */
[----:B------:R-:W-:Y:S02]  /*1ed0*/  UIADD3 UR14, UP0, UPT, UR26, 0x180, URZ ;  /* 0x000001801a0e7890 */ /* 0x000fe4000ff1e0ff */
[----:B------:R-:W-:Y:S01]  /*1ee0*/  LOP3.LUT R12, R12, UR8, RZ, 0x3c, !PT ;  /* 0x000000080c0c7c12 */ /* 0x000fe2000f8e3cff */
[----:B------:R-:W-:Y:S02]  /*1ef0*/  ULEA UR8, UR4, UR6, 0xd ;  /* 0x0000000604087291 */ /* 0x000fe4000f8e68ff */
[----:B------:R-:W-:Y:S01]  /*1f00*/  ULEA UR7, UR5, UR6, 0x3 ;  /* 0x0000000605077291 */ /* 0x000fe2000f8e18ff */
[----:B-1----:R-:W-:Y:S01]  /*1f10*/  SHF.L.U32 R0, R12, 0x1f, RZ ;  /* 0x0000001f0c007819 */ /* 0x002fe200000006ff */
[----:B------:R-:W-:Y:S02]  /*1f20*/  ULOP3.LUT UR33, UR33, 0xfefffff8, URZ, 0xc0, !UPT ;  /* 0xfefffff821217892 */ /* 0x000fe4000f8ec0ff */
[----:B------:R-:W-:Y:S02]  /*1f30*/  UIADD3.X UR17, UPT, UPT, URZ, UR27, URZ, UP1, !UPT ;  /* 0x0000001bff117290 */ /* 0x000fe40008ffe4ff */
[----:B------:R-:W-:-:S02]  /*1f40*/  UIADD3 UR32, UPT, UPT, UR6, 0x6400, UR32 ;  /* 0x0000640006207890 */ /* 0x000fc4000fffe020 */
[----:B------:R-:W-:Y:S01]  /*1f50*/  UPRMT UR4, URZ, 0x5410, UR21 ;  /* 0x00005410ff047896 */ /* 0x000fe20008000015 */
[----:B------:R3:W4:Y:S01]  /*1f60*/  SYNCS.PHASECHK.TRANS64.TRYWAIT P0, [UR7+0x80], R0 ;  /* 0x00008000ff0075a7 */ /* 0x0007220008001107 */
[----:B------:R-:W-:Y:S02]  /*1f70*/  UIADD3 UR8, UPT, UPT, UR8, 0x16400, URZ ;  /* 0x0001640008087890 */ /* 0x000fe4000fffe0ff */
[----:B------:R-:W-:Y:S01]  /*1f80*/  UIADD3.X UR15, UPT, UPT, URZ, UR27, URZ, UP0, !UPT ;  /* 0x0000001bff0f7290 */ /* 0x000fe200087fe4ff */
[----:B------:R-:W-:Y:S01]  /*1f90*/  UMOV UR18, 0x0 ;  /* 0x0000000000127882 */ /* 0x000fe20000000000 */
[----:B------:R-:W-:Y:S01]  /*1fa0*/  UMOV UR19, 0x10000000 ;  /* 0x1000000000137882 */ /* 0x000fe20000000000 */
[----:B------:R-:W-:Y:S01]  /*1fb0*/  UMOV UR10, UR34 ;  /* 0x00000022000a7c82 */ /* 0x000fe20008000000 */
[----:B------:R-:W-:Y:S01]  /*1fc0*/  UMOV UR12, UR36 ;  /* 0x00000024000c7c82 */ /* 0x000fe20008000000 */
[----:B------:R-:W-:Y:S01]  /*1fd0*/  UMOV UR9, UR33 ;  /* 0x0000002100097c82 */ /* 0x000fe20008000000 */
[----:B------:R1:W-:Y:S01]  /*1fe0*/  UTMALDG.3D.MULTICAST.2CTA [UR32], [UR16], UR4, desc[UR18] ;  /* 0x00001220100073b4 */ /* 0x0003e20008211804 */
[----:B------:R-:W-:-:S02]  /*1ff0*/  UMOV UR7, UR28 ;  /* 0x0000001c00077c82 */ /* 0x000fc40008000000 */
[----:B------:R3:W-:Y:S01]  /*2000*/  UTMALDG.3D.2CTA [UR8], [UR14], desc[UR18] ;  /* 0x000012080e0075b4 */ /* 0x0007e20008211000 */
[----:B-1----:R-:W-:Y:S01]  /*2010*/  UIADD3 UR34, UPT, UPT, UR34, 0x40, URZ ;  /* 0x0000004022227890 */ /* 0x002fe2000fffe0ff */
[----:B------:R-:W-:Y:S01]  /*2020*/  UMOV UR4, UR5 ;  /* 0x0000000500047c82 */ /* 0x000fe20008000000 */
[----:B------:R-:W-:Y:S10]  /*2030*/  BRA.U UP2, `(.L_x_32) ;  /* 0xfffffffd02487547 */ /* 0x000ff4000b83ffff */
.L_x_26:
[----:B------:R-:W-:Y:S01]  /*2040*/  ULEA UR4, UR5, UR6, 0x3 ;  /* 0x0000000605047291 */ /* 0x000fe2000f8e18ff */
[----:B-1-3--:R-:W-:Y:S01]  /*2050*/  SHF.L.U32 R0, R12, 0x1f, RZ ;  /* 0x0000001f0c007819 */ /* 0x00afe200000006ff */
[----:B------:R-:W-:Y:S01]  /*2060*/  @!P1 SYNCS.ARRIVE.TRANS64.A1T0 RZ, [UR6+0x148], RZ ;  /* 0x000148ffffff99a7 */ /* 0x000fe20008100006 */
[----:B------:R-:W-:-:S06]  /*2070*/  UISETP.GT.AND UP0, UPT, UR41, UR40, UPT ;  /* 0x000000282900728c */ /* 0x000fcc000bf04270 */
[----:B--2-4-:R1:W2:Y:S03]  /*2080*/  SYNCS.PHASECHK.TRANS64.TRYWAIT P0, [UR4+0x80], R0 ;  /* 0x00008000ff0075a7 */ /* 0x0142a60008001104 */
[----:B------:R-:W-:Y:S05]  /*2090*/  BRA.U !UP0, `(.L_x_33) ;  /* 0x0000000108c47547 */ /* 0x000fea000b800000 */
[----:B------:R-:W-:Y:S01]  /*20a0*/  UIADD3 UR13, UPT, UPT, UR44, UR7, URZ ;  /* 0x000000072c0d7290 */ /* 0x000fe2000fffe0ff */
[----:B------:R-:W-:-:S11]  /*20b0*/  UMOV UR4, UR5 ;  /* 0x0000000500047c82 */ /* 0x000fd60008000000 */
.L_x_39:
[----:B------:R-:W-:Y:S01]  /*20c0*/  ULEA UR17, UR4, UR6, 0x3 ;  /* 0x0000000604117291 */ /* 0x000fe2000f8e18ff */
[----:B--2---:R-:W-:Y:S01]  /*20d0*/  @P3 MOV R2, 0x6000 ;  /* 0x0000600000023802 */ /* 0x004fe20000000f00 */
[----:B--2-4-:R-:W-:Y:S10]  /*20e0*/  @P0 BRA `(.L_x_34) ;  /* 0x00000000000c0947 */ /* 0x014ff40003800000 */
[----:B------:R-:W-:-:S04]  /*20f0*/  SHF.L.U32 R3, R12, 0x1f, RZ ;  /* 0x0000001f0c037819 */ /* 0x000fc800000006ff */
[----:B------:R-:W2:Y:S02]  /*2100*/  SYNCS.PHASECHK.TRANS64.TRYWAIT P0, [UR17+0x80], R3 ;  /* 0x00008003ff0075a7 */ /* 0x000ea40008001111 */
[----:B--2---:R-:W-:Y:S05]  /*2110*/  @!P0 BRA `(.L_x_35) ;  /* 0x0000008400a88947 */ /* 0x004fea0003800000 */
.L_x_34:
[----:B------:R2:W-:Y:S01]  /*2120*/  @P3 SYNCS.ARRIVE.TRANS64 RZ, [UR17], R2 ;  /* 0x00000002ffff39a7 */ /* 0x0005e20008000011 */
[----:B------:R-:W-:-:S04]  /*2130*/  ULOP3.LUT UR5, UR25, 0x2, URZ, 0xfc, !UPT ;  /* 0x0000000219057892 */ /* 0x000fc8000f8efcff */
[----:B------:R-:W-:-:S09]  /*2140*/  UISETP.NE.AND UP0, UPT, UR5, 0x2, UPT ;  /* 0x000000020500788c */ /* 0x000fd2000bf05270 */
[----:B------:R-:W-:Y:S05]  /*2150*/  BRA.U UP0, `(.L_x_36) ;  /* 0x0000000100047547 */ /* 0x000fea000b800000 */
[----:B------:R-:W-:Y:S05]  /*2160*/  BPT.TRAP 0x1 ;  /* 0x000000040000795c */ /* 0x000fea0000300000 */
.L_x_36:
[----:B------:R-:W-:Y:S04]  /*2170*/  BSSY.RECONVERGENT B0, `(.L_x_37) ;  /* 0x0000003000007945 */ /* 0x000fe80003800200 */
[----:B------:R-:W-:Y:S05]  /*2180*/  @!P2 BRA `(.L_x_38) ;  /* 0x000000000004a947 */ /* 0x000fea0003800000 */
[----:B------:R-:W-:Y:S05]  /*2190*/  BPT.TRAP 0x1 ;  /* 0x000000040000795c */ /* 0x000fea0000300000 */
.L_x_38:
[----:B------:R-:W-:Y:S05]  /*21a0*/  BSYNC.RECONVERGENT B0 ;  /* 0x0000000000007941 */ /* 0x000fea0003800200 */
.L_x_37:
[----:B------:R-:W-:Y:S02]  /*21b0*/  UIADD3 UR5, UPT, UPT, UR4, 0x1, URZ ;  /* 0x0000000104057890 */ /* 0x000fe4000fffe0ff */
[----:B------:R-:W-:Y:S02]  /*21c0*/  ULEA UR16, UR4, UR24, 0xc ;  /* 0x0000001804107291 */ /* 0x000fe4000f8e60ff */
[----:B------:R-:W-:Y:S02]  /*21d0*/  UISETP.NE.AND UP0, UPT, UR5, 0x10, UPT ;  /* 0x000000100500788c */ /* 0x000fe4000bf05270 */
[----:B------:R-:W-:Y:S02]  /*21e0*/  UIADD3 UR22, UP1, UPT, UR26, 0x80, URZ ;  /* 0x000000801a167890 */ /* 0x000fe4000ff3e0ff */
[----:B------:R-:W-:Y:S02]  /*21f0*/  USEL UR9, URZ, 0x1, UP0 ;  /* 0x00000001ff097887 */ /* 0x000fe40008000000 */
[----:B------:R-:W-:-:S02]  /*2200*/  USEL UR5, UR5, URZ, UP0 ;  /* 0x000000ff05057287 */ /* 0x000fc40008000000 */
[----:B------:R-:W-:Y:S02]  /*2210*/  UIADD3 UR14, UP0, UPT, UR26, 0x180, URZ ;  /* 0x000001801a0e7890 */ /* 0x000fe4000ff1e0ff */
[----:B------:R-:W-:Y:S01]  /*2220*/  ULEA UR8, UR5, UR6, 0x3 ;  /* 0x0000000605087291 */ /* 0x000fe2000f8e18ff */
[----:B------:R-:W-:Y:S01]  /*2230*/  LOP3.LUT R12, R12, UR9, RZ, 0x3c, !PT ;  /* 0x000000090c0c7c12 */ /* 0x000fe2000f8e3cff */
[----:B------:R-:W-:Y:S02]  /*2240*/  USHF.L.U32 UR18, UR7, 0x6, URZ ;  /* 0x0000000607127899 */ /* 0x000fe400080006ff */
[----:B------:R-:W-:Y:S01]  /*2250*/  ULOP3.LUT UR17, UR17, 0xfefffff8, URZ, 0xc0, !UPT ;  /* 0xfefffff811117892 */ /* 0x000fe2000f8ec0ff */
[----:B-1----:R-:W-:Y:S01]  /*2260*/  SHF.L.U32 R0, R12, 0x1f, RZ ;  /* 0x0000001f0c007819 */ /* 0x002fe200000006ff */
[----:B------:R-:W-:Y:S02]  /*2270*/  UIADD3 UR16, UPT, UPT, UR6, 0x6400, UR16 ;  /* 0x0000640006107890 */ /* 0x000fe4000fffe010 */
[----:B------:R-:W-:Y:S01]  /*2280*/  UIADD3.X UR23, UPT, UPT, URZ, UR27, URZ, UP1, !UPT ;  /* 0x0000001bff177290 */ /* 0x000fe20008ffe4ff */
[----:B------:R3:W4:Y:S01]  /*2290*/  SYNCS.PHASECHK.TRANS64.TRYWAIT P0, [UR8+0x80], R0 ;  /* 0x00008000ff0075a7 */ /* 0x0007220008001108 */
[----:B------:R-:W-:-:S02]  /*22a0*/  ULEA UR8, UR4, UR6, 0xd ;  /* 0x0000000604087291 */ /* 0x000fc4000f8e68ff */
[----:B------:R-:W-:Y:S02]  /*22b0*/  UPRMT UR4, URZ, 0x5410, UR21 ;  /* 0x00005410ff047896 */ /* 0x000fe40008000015 */
[----:B------:R-:W-:Y:S02]  /*22c0*/  UIADD3 UR8, UPT, UPT, UR8, 0x16400, URZ ;  /* 0x0001640008087890 */ /* 0x000fe4000fffe0ff */
[----:B------:R-:W-:Y:S01]  /*22d0*/  UIADD3.X UR15, UPT, UPT, URZ, UR27, URZ, UP0, !UPT ;  /* 0x0000001bff0f7290 */ /* 0x000fe200087fe4ff */
[----:B------:R-:W-:Y:S01]  /*22e0*/  UMOV UR30, 0x0 ;  /* 0x00000000001e7882 */ /* 0x000fe20000000000 */
[----:B------:R-:W-:Y:S01]  /*22f0*/  UMOV UR31, 0x10000000 ;  /* 0x10000000001f7882 */ /* 0x000fe20000000000 */
[----:B------:R-:W-:Y:S01]  /*2300*/  UMOV UR19, UR35 ;  /* 0x0000002300137c82 */ /* 0x000fe20008000000 */
[----:B------:R-:W-:Y:S01]  /*2310*/  UMOV UR20, UR36 ;  /* 0x0000002400147c82 */ /* 0x000fe20008000000 */
[----:B------:R-:W-:Y:S01]  /*2320*/  UMOV UR12, UR36 ;  /* 0x00000024000c7c82 */ /* 0x000fe20008000000 */
[----:B------:R-:W-:Y:S01]  /*2330*/  UMOV UR9, UR17 ;  /* 0x0000001100097c82 */ /* 0x000fe20008000000 */
[----:B------:R-:W-:Y:S01]  /*2340*/  UMOV UR10, UR18 ;  /* 0x00000012000a7c82 */ /* 0x000fe20008000000 */
[----:B------:R1:W-:Y:S01]  /*2350*/  UTMALDG.3D.MULTICAST.2CTA [UR16], [UR22], UR4, desc[UR30] ;  /* 0x00001e10160073b4 */ /* 0x0003e20008211804 */
[----:B------:R-:W-:-:S04]  /*2360*/  UIADD3 UR7, UPT, UPT, UR7, 0x1, URZ ;  /* 0x0000000107077890 */ /* 0x000fc8000fffe0ff */
[----:B------:R-:W-:Y:S01]  /*2370*/  UISETP.NE.AND UP0, UPT, UR7, UR13, UPT ;  /* 0x0000000d0700728c */ /* 0x000fe2000bf05270 */
[----:B------:R3:W-:Y:S01]  /*2380*/  UTMALDG.3D.2CTA [UR8], [UR14], desc[UR30] ;  /* 0x00001e080e0075b4 */ /* 0x0007e20008211000 */
[----:B-1----:R-:W-:-:S07]  /*2390*/  UMOV UR4, UR5 ;  /* 0x0000000500047c82 */ /* 0x002fce0008000000 */
[----:B---3--:R-:W-:Y:S05]  /*23a0*/  BRA.U UP0, `(.L_x_39) ;  /* 0xfffffffd00447547 */ /* 0x008fea000b83ffff */
.L_x_33:
[C---:B------:R-:W-:Y:S01]  /*23b0*/  LEA R3, R11.reuse, UR6, 0x3 ;  /* 0x000000060b037c11 */ /* 0x040fe2000f8e18ff */
[----:B------:R-:W-:Y:S01]  /*23c0*/  NOP ;  /* 0x0000000000007918 */ /* 0x000fe20000000000 */
[----:B-1----:R-:W-:Y:S02]  /*23d0*/  SHF.L.U32 R0, R10, 0x1f, RZ ;  /* 0x0000001f0a007819 */ /* 0x002fe400000006ff */
[----:B------:R-:W-:Y:S02]  /*23e0*/  LEA R4, R11, UR6, 0x4 ;  /* 0x000000060b047c11 */ /* 0x000fe4000f8e20ff */
[----:B--2-4-:R-:W1:Y:S02]  /*23f0*/  SYNCS.PHASECHK.TRANS64.TRYWAIT P0, [R3+URZ+0x150], R0 ;  /* 0x00015000030075a7 */ /* 0x014e6400080011ff */
[----:B-1----:R-:W-:Y:S05]  /*2400*/  @!P0 BRA `(.L_x_40) ;  /* 0x0000008400048947 */ /* 0x002fea0003800000 */
.L_x_159:
[----:B------:R-:W2:Y:S01]  /*2410*/  LDS.128 R4, [R4+0x1e0] ;  /* 0x0001e00004047984 */ /* 0x000ea20000000c00 */
[----:B------:R-:W-:Y:S01]  /*2420*/  UISETP.GE.AND UP0, UPT, UR45, 0x1, UPT ;  /* 0x000000012d00788c */ /* 0x000fe2000bf06270 */
[----:B------:R-:W-:Y:S01]  /*2430*/  @!PT LDS RZ, [RZ] ;  /* 0x00000000fffff984 */ /* 0x000fe20000000800 */
[----:B------:R-:W-:Y:S01]  /*2440*/  @!PT LDS RZ, [RZ] ;  /* 0x00000000fffff984 */ /* 0x000fe20000000800 */
[----:B------:R-:W-:Y:S01]  /*2450*/  @!PT LDS RZ, [RZ] ;  /* 0x00000000fffff984 */ /* 0x000fe20000000800 */
[----:B------:R-:W-:Y:S01]  /*2460*/  @!PT LDS RZ, [RZ] ;  /* 0x00000000fffff984 */ /* 0x000fe20000000800 */
[----:B------:R3:W-:Y:S06]  /*2470*/  MEMBAR.ALL.CTA ;  /* 0x0000000000007992 */ /* 0x0007ec0000008000 */
[----:B---3--:R-:W3:Y:S01]  /*2480*/  FENCE.VIEW.ASYNC.S ;  /* 0x00000000000073c6 */ /* 0x008ee20000000000 */
[----:B--2---:R-:W-:-:S13]  /*2490*/  LOP3.LUT P0, RZ, R6, 0x1, RZ, 0xc0, !PT ;  /* 0x0000000106ff7812 */ /* 0x004fda000780c0ff */
[----:B---3--:R-:W-:Y:S01]  /*24a0*/  VOTEU.ANY UP1, P0 ;  /* 0x0000000000ff7886 */ /* 0x008fe20000020100 */
[----:B------:R-:W-:-:S13]  /*24b0*/  PLOP3.LUT P0, PT, PT, PT, UP1, 0x80, 0x8 ;  /* 0x000000000008781c */ /* 0x000fda0003f0f018 */
[----:B-1----:R-:W-:Y:S02]  /*24c0*/  @P0 LOP3.LUT R0, R5, 0xffff, RZ, 0xc0, !PT ;  /* 0x0000ffff05000812 */ /* 0x002fe400078ec0ff */
[----:B------:R-:W-:Y:S02]  /*24d0*/  @P0 MOV R2, R4 ;  /* 0x0000000400020202 */ /* 0x000fe40000000f00 */
[----:B------:R-:W-:Y:S01]  /*24e0*/  @P0 R2UR UR7, R0 ;  /* 0x00000000000702ca */ /* 0x000fe200000e0000 */
[----:B------:R-:W-:Y:S01]  /*24f0*/  VIADD R0, R3, 0x160 ;  /* 0x0000016003007836 */ /* 0x000fe20000000000 */
[----:B------:R-:W-:Y:S02]  /*2500*/  @P0 SHF.R.U32.HI R4, RZ, 0x10, R5 ;  /* 0x00000010ff040819 */ /* 0x000fe40000011605 */
[----:B------:R-:W-:Y:S02]  /*2510*/  @P0 R2UR UR8, R2 ;  /* 0x00000000020802ca */ /* 0x000fe400000e0000 */
[----:B------:R-:W-:-:S02]  /*2520*/  PRMT R0, RZ, 0x654, R0 ;  /* 0x00000654ff007816 */ /* 0x000fc40000000000 */
[----:B------:R-:W-:Y:S02]  /*2530*/  @P0 R2UR UR4, R4 ;  /* 0x00000000040402ca */ /* 0x000fe400000e0000 */
[----:B------:R1:W-:Y:S03]  /*2540*/  SYNCS.ARRIVE.TRANS64.RED.A1T0 RZ, [R0+URZ], RZ ;  /* 0x000000ff00ff79a7 */ /* 0x0003e600081004ff */
[----:B------:R-:W-:-:S04]  /*2550*/  @UP1 UMOV UR29, UR7 ;  /* 0x00000007001d1c82 */ /* 0x000fc80008000000 */
[----:B------:R-:W-:-:S04]  /*2560*/  @UP1 UMOV UR37, UR8 ;  /* 0x0000000800251c82 */ /* 0x000fc80008000000 */
[----:B------:R-:W-:Y:S01]  /*2570*/  @UP1 UMOV UR36, UR4 ;  /* 0x0000000400241c82 */ /* 0x000fe20008000000 */
[----:B------:R-:W-:Y:S05]  /*2580*/  BRA.U !UP0, `(.L_x_41) ;  /* 0x0000000108d47547 */ /* 0x000fea000b800000 */
[----:B------:R-:W2:Y:S01]  /*2590*/  LDCU.128 UR12, c[0x0][0xb10] ;  /* 0x00016200ff0c77ac */ /* 0x000ea20008000c00 */
[----:B------:R-:W3:Y:S01]  /*25a0*/  LDCU UR30, c[0x0][0xb20] ;  /* 0x00016400ff1e77ac */ /* 0x000ee20008000800 */
[----:B------:R-:W4:Y:S01]  /*25b0*/  LDCU UR20, c[0x0][0xb0c] ;  /* 0x00016180ff1477ac */ /* 0x000f220008000800 */
[----:B------:R-:W1:Y:S01]  /*25c0*/  LDCU.64 UR10, c[0x0][0xb28] ;  /* 0x00016500ff0a77ac */ /* 0x000e620008000a00 */
[----:B------:R-:W-:Y:S02]  /*25d0*/  UISETP.NE.AND UP3, UPT, UR45, 0x1, UPT ;  /* 0x000000012d00788c */ /* 0x000fe4000bf65270 */
[----:B--2---:R-:W-:Y:S02]  /*25e0*/  UIMAD.WIDE.U32 UR16, UR38, UR15, URZ ;  /* 0x0000000f261072a5 */ /* 0x004fe4000f8e00ff */
[----:B------:R-:W-:Y:S02]  /*25f0*/  UIMAD.WIDE.U32 UR8, UR39, UR12, URZ ;  /* 0x0000000c270872a5 */ /* 0x000fe4000f8e00ff */
[----:B------:R-:W-:-:S02]  /*2600*/  UISETP.NE.AND UP0, UPT, UR14, 0x1, UPT ;  /* 0x000000010e00788c */ /* 0x000fc4000bf05270 */
[----:B------:R-:W-:Y:S01]  /*2610*/  UIMAD.WIDE.U32 UR22, UR29, UR15, URZ ;  /* 0x0000000f1d1672a5 */ /* 0x000fe2000f8e00ff */
[----:B------:R-:W-:Y:S02]  /*2620*/  UMOV UR16, UR17 ;  /* 0x0000001100107c82 */ /* 0x000fe40008000000 */
[----:B------:R-:W-:Y:S01]  /*2630*/  UMOV UR8, UR9 ;  /* 0x0000000900087c82 */ /* 0x000fe20008000000 */
[----:B---3--:R-:W-:Y:S02]  /*2640*/  USHF.R.U32.HI UR16, URZ, UR30, UR16 ;  /* 0x0000001eff107299 */ /* 0x008fe40008011610 */
[----:B----4-:R-:W-:Y:S02]  /*2650*/  UISETP.NE.AND UP2, UPT, UR20, 0x1, UPT ;  /* 0x000000011400788c */ /* 0x010fe4000bf45270 */
[----:B------:R-:W-:Y:S02]  /*2660*/  USHF.R.U32.HI UR8, URZ, UR13, UR8 ;  /* 0x0000000dff087299 */ /* 0x000fe40008011608 */
[----:B------:R-:W-:-:S02]  /*2670*/  USEL UR7, UR38, UR16, !UP0 ;  /* 0x0000001026077287 */ /* 0x000fc4000c000000 */
[----:B------:R-:W-:Y:S02]  /*2680*/  USEL UR8, UR39, UR8, !UP2 ;  /* 0x0000000827087287 */ /* 0x000fe4000d000000 */
[----:B-1----:R-:W-:Y:S01]  /*2690*/  UIMAD.WIDE.U32 UR16, UR7, UR10, URZ ;  /* 0x0000000a071072a5 */ /* 0x002fe2000f8e00ff */
[----:B------:R-:W-:Y:S01]  /*26a0*/  UMOV UR4, UR23 ;  /* 0x0000001700047c82 */ /* 0x000fe20008000000 */
[----:B------:R-:W-:Y:S02]  /*26b0*/  UIMAD.WIDE.U32 UR18, UR37, UR12, URZ ;  /* 0x0000000c251272a5 */ /* 0x000fe4000f8e00ff */
[----:B------:R-:W-:-:S03]  /*26c0*/  UIMAD.WIDE.U32 UR22, UR8, UR10, URZ ;  /* 0x0000000a081672a5 */ /* 0x000fc6000f8e00ff */
[----:B------:R-:W-:Y:S01]  /*26d0*/  UMOV UR16, UR17 ;  /* 0x0000001100107c82 */ /* 0x000fe20008000000 */
[----:B------:R-:W-:Y:S02]  /*26e0*/  USHF.R.U32.HI UR4, URZ, UR30, UR4 ;  /* 0x0000001eff047299 */ /* 0x000fe40008011604 */
[----:B------:R-:W-:Y:S01]  /*26f0*/  @UP3 USHF.R.U32.HI UR7, URZ, UR11, UR16 ;  /* 0x0000000bff073299 */ /* 0x000fe20008011610 */
[----:B------:R-:W-:Y:S01]  /*2700*/  UMOV UR18, UR19 ;  /* 0x0000001300127c82 */ /* 0x000fe20008000000 */
[----:B------:R-:W-:Y:S01]  /*2710*/  UMOV UR22, UR23 ;  /* 0x0000001700167c82 */ /* 0x000fe20008000000 */
[----:B------:R-:W-:Y:S02]  /*2720*/  USHF.R.U32.HI UR13, URZ, UR13, UR18 ;  /* 0x0000000dff0d7299 */ /* 0x000fe40008011612 */
[----:B------:R-:W-:Y:S02]  /*2730*/  USEL UR4, UR29, UR4, !UP0 ;  /* 0x000000041d047287 */ /* 0x000fe4000c000000 */
[----:B------:R-:W-:-:S02]  /*2740*/  @UP3 USHF.R.U32.HI UR8, URZ, UR11, UR22 ;  /* 0x0000000bff083299 */ /* 0x000fc40008011616 */
[----:B------:R-:W-:Y:S02]  /*2750*/  UIMAD UR9, UR45, UR7, URZ ;  /* 0x000000072d0972a4 */ /* 0x000fe4000f8e02ff */
[----:B------:R-:W-:Y:S02]  /*2760*/  USEL UR7, UR37, UR13, !UP2 ;  /* 0x0000000d25077287 */ /* 0x000fe4000d000000 */
[----:B------:R-:W-:Y:S02]  /*2770*/  UIMAD UR12, UR45, UR8, URZ ;  /* 0x000000082d0c72a4 */ /* 0x000fe4000f8e02ff */
[----:B------:R-:W-:Y:S02]  /*2780*/  UISETP.GE.AND UP0, UPT, UR4, UR9, UPT ;  /* 0x000000090400728c */ /* 0x000fe4000bf06270 */
[----:B------:R-:W-:Y:S02]  /*2790*/  UIMAD.WIDE.U32 UR16, UR4, UR10, URZ ;  /* 0x0000000a041072a5 */ /* 0x000fe4000f8e00ff */
[----:B------:R-:W-:-:S02]  /*27a0*/  UISETP.GE.OR UP0, UPT, UR7, UR12, UP0 ;  /* 0x0000000c0700728c */ /* 0x000fc40008706670 */
        /* <DEDUP_REMOVED lines=19> */
.L_x_41:
[----:B------:R-:W2:Y:S02]  /*28e0*/  LDCU UR4, c[0x0][0xb30] ;  /* 0x00016600ff0477ac */ /* 0x000ea40008000800 */
[----:B--2---:R-:W-:-:S09]  /*28f0*/  UISETP.NE.AND UP0, UPT, UR4, 0x1, UPT ;  /* 0x000000010400788c */ /* 0x004fd2000bf05270 */
[----:B------:R-:W-:Y:S05]  /*2900*/  BRA.U UP0, `(.L_x_42) ;  /* 0x0000000100447547 */ /* 0x000fea000b800000 */
[----:B------:R-:W2:Y:S01]  /*2910*/  LDCU.128 UR12, c[0x0][0xb10] ;  /* 0x00016200ff0c77ac */ /* 0x000ea20008000c00 */
[----:B------:R-:W3:Y:S01]  /*2920*/  LDCU UR16, c[0x0][0xb0c] ;  /* 0x00016180ff1077ac */ /* 0x000ee20008000800 */
[----:B------:R-:W4:Y:S01]  /*2930*/  LDCU UR17, c[0x0][0xb20] ;  /* 0x00016400ff1177ac */ /* 0x000f220008000800 */
[----:B--2---:R-:W-:Y:S02]  /*2940*/  UIMAD.WIDE.U32 UR10, UR37, UR12, URZ ;  /* 0x0000000c250a72a5 */ /* 0x004fe4000f8e00ff */
[----:B------:R-:W-:Y:S02]  /*2950*/  UIMAD.WIDE.U32 UR8, UR29, UR15, URZ ;  /* 0x0000000f1d0872a5 */ /* 0x000fe4000f8e00ff */
[----:B---3--:R-:W-:Y:S02]  /*2960*/  UISETP.NE.AND UP2, UPT, UR16, 0x1, UPT ;  /* 0x000000011000788c */ /* 0x008fe4000bf45270 */
[----:B------:R-:W-:Y:S01]  /*2970*/  UISETP.NE.AND UP0, UPT, UR14, 0x1, UPT ;  /* 0x000000010e00788c */ /* 0x000fe2000bf05270 */
[----:B------:R-:W-:-:S02]  /*2980*/  UMOV UR7, UR11 ;  /* 0x0000000b00077c82 */ /* 0x000fc40008000000 */
[----:B------:R-:W-:Y:S01]  /*2990*/  UMOV UR4, UR9 ;  /* 0x0000000900047c82 */ /* 0x000fe20008000000 */
[----:B------:R-:W-:Y:S02]  /*29a0*/  USHF.R.U32.HI UR7, URZ, UR13, UR7 ;  /* 0x0000000dff077299 */ /* 0x000fe40008011607 */
[----:B----4-:R-:W-:Y:S02]  /*29b0*/  USHF.R.U32.HI UR4, URZ, UR17, UR4 ;  /* 0x00000011ff047299 */ /* 0x010fe40008011604 */
[----:B------:R-:W-:Y:S02]  /*29c0*/  USEL UR7, UR37, UR7, !UP2 ;  /* 0x0000000725077287 */ /* 0x000fe4000d000000 */
[----:B------:R-:W-:-:S04]  /*29d0*/  USEL UR4, UR29, UR4, !UP0 ;  /* 0x000000041d047287 */ /* 0x000fc8000c000000 */
[----:B------:R-:W-:Y:S02]  /*29e0*/  UIADD3 UR8, UPT, UPT, UR7, -UR4, URZ ;  /* 0x8000000407087290 */ /* 0x000fe4000fffe0ff */
[----:B------:R-:W-:Y:S02]  /*29f0*/  UIADD3 UR4, UPT, UPT, -UR7, UR4, URZ ;  /* 0x0000000407047290 */ /* 0x000fe4000fffe1ff */
[----:B------:R-:W-:Y:S02]  /*2a00*/  UIMAD UR29, UR8, UR14, UR29 ;  /* 0x0000000e081d72a4 */ /* 0x000fe4000f8e021d */
[----:B------:R-:W-:-:S12]  /*2a10*/  UIMAD UR37, UR4, UR16, UR37 ;  /* 0x00000010042572a4 */ /* 0x000fd8000f8e0225 */
.L_x_42:
[----:B------:R-:W-:Y:S01]  /*2a20*/  VIADD R11, R11, 0x1 ;  /* 0x000000010b0b7836 */ /* 0x000fe20000000000 */
[----:B------:R-:W-:Y:S01]  /*2a30*/  R2UR UR4, R78 ;  /* 0x000000004e0472ca */ /* 0x000fe200000e0000 */
[----:B------:R-:W-:Y:S01]  /*2a40*/  UIADD3 UR30, UPT, UPT, UR29, UR63, URZ ;  /* 0x0000003f1d1e7290 */ /* 0x000fe2000fffe0ff */
[----:B------:R-:W-:Y:S02]  /*2a50*/  PLOP3.LUT P1, PT, PT, PT, PT, 0x80, 0x8 ;  /* 0x000000000008781c */ /* 0x000fe40003f2f070 */
[----:B------:R-:W-:-:S04]  /*2a60*/  ISETP.NE.AND P0, PT, R11, 0x2, PT ;  /* 0x000000020b00780c */ /* 0x000fc80003f05270 */
[----:B-1----:R-:W-:Y:S02]  /*2a70*/  SEL R0, RZ, 0x1, P0 ;  /* 0x00000001ff007807 */ /* 0x002fe40000000000 */
[----:B------:R-:W-:Y:S02]  /*2a80*/  SEL R11, R11, RZ, P0 ;  /* 0x000000ff0b0b7207 */ /* 0x000fe40000000000 */
[----:B------:R-:W-:Y:S01]  /*2a90*/  LOP3.LUT R10, R10, R0, RZ, 0x3c, !PT ;  /* 0x000000000a0a7212 */ /* 0x000fe200078e3cff */
[----:B------:R-:W-:Y:S01]  /*2aa0*/  UIADD3 UR20, UPT, UPT, UR37, UR4, URZ ;  /* 0x0000000425147290 */ /* 0x000fe2000fffe0ff */
[----:B------:R-:W-:Y:S11]  /*2ab0*/  BRA.U UP1, `(.L_x_43) ;  /* 0xfffffff101287547 */ /* 0x000ff6000b83ffff */
[----:B------:R-:W-:Y:S01]  /*2ac0*/  UIADD3 UR7, UPT, UPT, UR6, 0x80, URZ ;  /* 0x0000008006077890 */ /* 0x000fe2000fffe0ff */
[----:B------:R-:W-:-:S03]  /*2ad0*/  SHF.L.U32 R2, R12, 0x1f, RZ ;  /* 0x0000001f0c027819 */ /* 0x000fc600000006ff */
[----:B------:R-:W-:-:S09]  /*2ae0*/  ULEA UR4, UR5, UR7, 0x3 ;  /* 0x0000000705047291 */ /* 0x000fd2000f8e18ff */
[----:B------:R-:W1:Y:S02]  /*2af0*/  SYNCS.PHASECHK.TRANS64.TRYWAIT P0, [UR4], R2 ;  /* 0x00000002ff0075a7 */ /* 0x000e640008001104 */
[----:B-1----:R-:W-:Y:S05]  /*2b00*/  @!P0 BRA `(.L_x_44) ;  /* 0x0000007c00588947 */ /* 0x002fea0003800000 */
.L_x_161:
[----:B------:R-:W-:-:S04]  /*2b10*/  UIADD3 UR4, UPT, UPT, UR5, 0x1, URZ ;  /* 0x0000000105047890 */ /* 0x000fc8000fffe0ff */
[----:B------:R-:W-:-:S04]  /*2b20*/  UISETP.NE.AND UP0, UPT, UR4, 0x10, UPT ;  /* 0x000000100400788c */ /* 0x000fc8000bf05270 */
[----:B------:R-:W-:Y:S02]  /*2b30*/  USEL UR6, URZ, 0x1, UP0 ;  /* 0x00000001ff067887 */ /* 0x000fe40008000000 */
[----:B------:R-:W-:-:S04]  /*2b40*/  USEL UR4, UR4, URZ, UP0 ;  /* 0x000000ff04047287 */ /* 0x000fc80008000000 */
[----:B------:R-:W-:Y:S01]  /*2b50*/  ULEA UR5, UR4, UR7, 0x3 ;  /* 0x0000000704057291 */ /* 0x000fe2000f8e18ff */
[----:B-1----:R-:W-:-:S04]  /*2b60*/  LOP3.LUT R2, R12, UR6, RZ, 0x3c, !PT ;  /* 0x000000060c027c12 */ /* 0x002fc8000f8e3cff */
[----:B------:R-:W-:-:S04]  /*2b70*/  SHF.L.U32 R3, R2, 0x1f, RZ ;  /* 0x0000001f02037819 */ /* 0x000fc800000006ff */
[----:B------:R-:W1:Y:S02]  /*2b80*/  SYNCS.PHASECHK.TRANS64.TRYWAIT P0, [UR5], R3 ;  /* 0x00000003ff0075a7 */ /* 0x000e640008001105 */
[----:B-1----:R-:W-:Y:S05]  /*2b90*/  @!P0 BRA `(.L_x_45) ;  /* 0x0000007c004c8947 */ /* 0x002fea0003800000 */
.L_x_163:
[----:B------:R-:W-:-:S04]  /*2ba0*/  UIADD3 UR4, UPT, UPT, UR4, 0x1, URZ ;  /* 0x0000000104047890 */ /* 0x000fc8000fffe0ff */
[----:B------:R-:W-:-:S04]  /*2bb0*/  UISETP.NE.AND UP0, UPT, UR4, 0x10, UPT ;  /* 0x000000100400788c */ /* 0x000fc8000bf05270 */
[----:B------:R-:W-:Y:S02]  /*2bc0*/  USEL UR6, URZ, 0x1, UP0 ;  /* 0x00000001ff067887 */ /* 0x000fe40008000000 */
[----:B------:R-:W-:-:S04]  /*2bd0*/  USEL UR4, UR4, URZ, UP0 ;  /* 0x000000ff04047287 */ /* 0x000fc80008000000 */
[----:B------:R-:W-:Y:S01]  /*2be0*/  ULEA UR5, UR4, UR7, 0x3 ;  /* 0x0000000704057291 */ /* 0x000fe2000f8e18ff */
[----:B------:R-:W-:-:S04]  /*2bf0*/  LOP3.LUT R2, R2, UR6, RZ, 0x3c, !PT ;  /* 0x0000000602027c12 */ /* 0x000fc8000f8e3cff */
[----:B-1----:R-:W-:-:S04]  /*2c00*/  SHF.L.U32 R3, R2, 0x1f, RZ ;  /* 0x0000001f02037819 */ /* 0x002fc800000006ff */
[----:B------:R-:W1:Y:S02]  /*2c10*/  SYNCS.PHASECHK.TRANS64.TRYWAIT P0, [UR5], R3 ;  /* 0x00000003ff0075a7 */ /* 0x000e640008001105 */
[----:B-1----:R-:W-:Y:S05]  /*2c20*/  @!P0 BRA `(.L_x_46) ;  /* 0x0000007c00408947 */ /* 0x002fea0003800000 */
.L_x_165:
        /* <DEDUP_REMOVED lines=9> */
.L_x_167:
        /* <DEDUP_REMOVED lines=9> */
.L_x_169:
        /* <DEDUP_REMOVED lines=9> */
.L_x_171:
        /* <DEDUP_REMOVED lines=9> */
.L_x_173:
        /* <DEDUP_REMOVED lines=9> */
.L_x_175:
        /* <DEDUP_REMOVED lines=9> */
.L_x_177:
        /* <DEDUP_REMOVED lines=9> */
.L_x_179:
        /* <DEDUP_REMOVED lines=9> */
.L_x_181:
        /* <DEDUP_REMOVED lines=9> */
.L_x_183:
        /* <DEDUP_REMOVED lines=9> */
.L_x_185:
        /* <DEDUP_REMOVED lines=9> */
.L_x_187:
        /* <DEDUP_REMOVED lines=9> */
.L_x_189:
[----:B------:R-:W-:-:S04]  /*32f0*/  UIADD3 UR4, UPT, UPT, UR4, 0x1, URZ ;  /* 0x0000000104047890 */ /* 0x000fc8000fffe0ff */
[----:B------:R-:W-:-:S04]  /*3300*/  UISETP.NE.AND UP0, UPT, UR4, 0x10, UPT ;  /* 0x000000100400788c */ /* 0x000fc8000bf05270 */
[----:B------:R-:W-:Y:S02]  /*3310*/  USEL UR5, URZ, 0x1, UP0 ;  /* 0x00000001ff057887 */ /* 0x000fe40008000000 */
[----:B------:R-:W-:-:S04]  /*3320*/  USEL UR4, UR4, URZ, UP0 ;  /* 0x000000ff04047287 */ /* 0x000fc80008000000 */
[----:B------:R-:W-:Y:S01]  /*3330*/  ULEA UR4, UR4, UR7, 0x3 ;  /* 0x0000000704047291 */ /* 0x000fe2000f8e18ff */
[----:B------:R-:W-:-:S04]  /*3340*/  LOP3.LUT R2, R2, UR5, RZ, 0x3c, !PT ;  /* 0x0000000502027c12 */ /* 0x000fc8000f8e3cff */
[----:B------:R-:W-:Y:S01]  /*3350*/  SHF.L.U32 R2, R2, 0x1f, RZ ;  /* 0x0000001f02027819 */ /* 0x000fe200000006ff */
[----:B-1----:R-:W-:-:S07]  /*3360*/  IMAD.U32 R0, RZ, RZ, UR4 ;  /* 0x00000004ff007e24 */ /* 0x002fce000f8e00ff */
.L_x_59:
[----:B-1----:R1:W2:Y:S02]  /*3370*/  SYNCS.PHASECHK.TRANS64.TRYWAIT P0, [R0+URZ], R2 ;  /* 0x00000002000075a7 */ /* 0x0022a400080011ff */
[----:B--2---:R-:W-:Y:S05]  /*3380*/  @!P0 NANOSLEEP.SYNCS 0x989680 ;  /* 0x009896800000895d */ /* 0x004fea0003900000 */
[----:B------:R-:W2:Y:S02]  /*3390*/  @!P0 SYNCS.PHASECHK.TRANS64 P0, [R0+URZ], R2 ;  /* 0x00000002000085a7 */ /* 0x000ea400080010ff */
[----:B--2---:R-:W-:Y:S05]  /*33a0*/  @P0 EXIT ;  /* 0x000000000000094d */ /* 0x004fea0003800000 */
[----:B------:R-:W-:Y:S05]  /*33b0*/  BRA `(.L_x_59) ;  /* 0xfffffffc00ec7947 */ /* 0x000fea000383ffff */
.L_x_23:
[----:B------:R-:W-:-:S04]  /*33c0*/  UISETP.NE.AND UP0, UPT, UR46, URZ, UPT ;  /* 0x000000ff2e00728c */ /* 0x000fc8000bf05270 */
[----:B------:R-:W-:-:S09]  /*33d0*/  UISETP.NE.OR UP0, UPT, UR18, 0x1, UP0 ;  /* 0x000000011200788c */ /* 0x000fd20008705670 */
[----:B------:R-:W-:Y:S05]  /*33e0*/  BRA.U UP0, `(.L_x_60) ;  /* 0x0000000500487547 */ /* 0x000fea000b800000 */
[----:B------:R-:W-:Y:S01]  /*33f0*/  ISETP.GE.U32.AND P2, PT, R0, 0x4, PT ;  /* 0x000000040000780c */ /* 0x000fe20003f46070 */
[----:B------:R-:W-:Y:S01]  /*3400*/  IMAD.MOV.U32 R12, RZ, RZ, 0x1 ;  /* 0x00000001ff0c7424 */ /* 0x000fe200078e00ff */
[----:B------:R-:W-:Y:S02]  /*3410*/  CS2R R10, SRZ ;  /* 0x00000000000a7805 */ /* 0x000fe4000001ff00 */
[----:B------:R-:W-:Y:S01]  /*3420*/  CS2R R8, SRZ ;  /* 0x0000000000087805 */ /* 0x000fe2000001ff00 */
[----:B------:R-:W-:Y:S01]  /*3430*/  UMOV UR6, 0x400 ;  /* 0x0000040000067882 */ /* 0x000fe20000000000 */
[----:B------:R-:W-:Y:S01]  /*3440*/  UMOV UR5, URZ ;  /* 0x000000ff00057c82 */ /* 0x000fe20008000000 */
[----:B------:R-:W-:-:S12]  /*3450*/  ULEA UR6, UR46, UR6, 0x18 ;  /* 0x000000062e067291 */ /* 0x000fd8000f8ec0ff */
.L_x_64:
[----:B------:R-:W-:Y:S02]  /*3460*/  LEA R2, R8, UR6, 0x3 ;  /* 0x0000000608027c11 */ /* 0x000fe4000f8e18ff */
[----:B------:R-:W-:-:S03]  /*3470*/  SHF.L.U32 R4, R9, 0x1f, RZ ;  /* 0x0000001f09047819 */ /* 0x000fc600000006ff */
[----:B------:R-:W-:Y:S01]  /*3480*/  VIADD R5, R2, 0x1c0 ;  /* 0x000001c002057836 */ /* 0x000fe20000000000 */
[----:B------:R-:W1:Y:S02]  /*3490*/  SYNCS.PHASECHK.TRANS64.TRYWAIT P0, [R2+URZ+0x1b0], R4 ;  /* 0x0001b004020075a7 */ /* 0x000e6400080011ff */
[----:B-1----:R-:W-:Y:S05]  /*34a0*/  @!P0 BRA `(.L_x_61) ;  /* 0x0000007800588947 */ /* 0x002fea0003800000 */
.L_x_190:
[----:B------:R-:W-:Y:S01]  /*34b0*/  ULEA UR4, UR5, UR6, 0x3 ;  /* 0x0000000605047291 */ /* 0x000fe2000f8e18ff */
[----:B-1----:R-:W-:Y:S01]  /*34c0*/  PRMT R2, RZ, 0x654, R5 ;  /* 0x00000654ff027816 */ /* 0x002fe20000000005 */
[----:B------:R-:W-:Y:S01]  /*34d0*/  @!P2 IMAD.MOV.U32 R4, RZ, RZ, 0x10 ;  /* 0x00000010ff04a424 */ /* 0x000fe200078e00ff */
[----:B------:R-:W-:Y:S01]  /*34e0*/  SHF.L.U32 R5, R12, 0x1f, RZ ;  /* 0x0000001f0c057819 */ /* 0x000fe200000006ff */
[----:B------:R-:W-:Y:S01]  /*34f0*/  UIADD3 UR7, UPT, UPT, UR4, 0x150, URZ ;  /* 0x0000015004077890 */ /* 0x000fe2000fffe0ff */
[----:B------:R1:W-:Y:S05]  /*3500*/  SYNCS.ARRIVE.TRANS64.RED.A1T0 RZ, [R2+URZ], RZ ;  /* 0x000000ff02ff79a7 */ /* 0x0003ea00081004ff */
[----:B------:R-:W-:Y:S01]  /*3510*/  IMAD.U32 R6, RZ, RZ, UR7 ;  /* 0x00000007ff067e24 */ /* 0x000fe2000f8e00ff */
[----:B------:R-:W2:Y:S04]  /*3520*/  SYNCS.PHASECHK.TRANS64.TRYWAIT P0, [UR4+0x160], R5 ;  /* 0x00016005ff0075a7 */ /* 0x000ea80008001104 */
[----:B------:R-:W-:Y:S01]  /*3530*/  PRMT R6, R0, 0x654, R6 ;  /* 0x0000065400067816 */ /* 0x000fe20000000006 */
[----:B-12---:R-:W-:Y:S06]  /*3540*/  @!P0 BRA `(.L_x_62) ;  /* 0x0000007800448947 */ /* 0x006fec0003800000 */
.L_x_192:
[----:B------:R-:W-:Y:S01]  /*3550*/  ULEA UR8, UR5, UR6, 0x4 ;  /* 0x0000000605087291 */ /* 0x000fe2000f8e20ff */
[----:B------:R-:W-:Y:S01]  /*3560*/  SEL R3, R6, R3, !P2 ;  /* 0x0000000306037207 */ /* 0x000fe20005000000 */
[----:B------:R-:W-:Y:S01]  /*3570*/  UIADD3 UR9, UPT, UPT, UR4, 0x150, URZ ;  /* 0x0000015004097890 */ /* 0x000fe2000fffe0ff */
[----:B-1----:R-:W-:Y:S01]  /*3580*/  LEA R2, R11, UR6, 0x3 ;  /* 0x000000060b027c11 */ /* 0x002fe2000f8e18ff */
[----:B------:R-:W-:Y:S01]  /*3590*/  UIADD3 UR8, UPT, UPT, UR8, 0x1e0, URZ ;  /* 0x000001e008087890 */ /* 0x000fe2000fffe0ff */
[----:B------:R1:W-:Y:S01]  /*35a0*/  @!P2 SYNCS.ARRIVE.TRANS64.RED RZ, [R3+URZ], R4 ;  /* 0x0000000403ffa9a7 */ /* 0x0003e200080004ff */
[----:B------:R-:W-:Y:S01]  /*35b0*/  UIADD3 UR4, UPT, UPT, UR5, 0x1, URZ ;  /* 0x0000000105047890 */ /* 0x000fe2000fffe0ff */
[----:B------:R-:W-:-:S03]  /*35c0*/  VIADD R8, R8, 0x1 ;  /* 0x0000000108087836 */ /* 0x000fc60000000000 */
[----:B------:R-:W-:Y:S02]  /*35d0*/  UISETP.NE.AND UP0, UPT, UR4, 0x2, UPT ;  /* 0x000000020400788c */ /* 0x000fe4000bf05270 */
[----:B------:R-:W-:Y:S01]  /*35e0*/  ISETP.NE.AND P0, PT, R8, 0x2, PT ;  /* 0x000000020800780c */ /* 0x000fe20003f05270 */
[----:B------:R-:W-:Y:S06]  /*35f0*/  UGETNEXTWORKID.BROADCAST [UR8], [UR9] ;  /* 0x00000000080073ca */ /* 0x000fec0008000100 */
[----:B------:R-:W-:Y:S02]  /*3600*/  USEL UR7, URZ, 0x1, UP0 ;  /* 0x00000001ff077887 */ /* 0x000fe40008000000 */
[----:B------:R-:W-:-:S04]  /*3610*/  USEL UR5, UR4, URZ, UP0 ;  /* 0x000000ff04057287 */ /* 0x000fc80008000000 */
[----:B------:R-:W-:Y:S02]  /*3620*/  LOP3.LUT R12, R12, UR7, RZ, 0x3c, !PT ;  /* 0x000000070c0c7c12 */ /* 0x000fe4000f8e3cff */
[----:B-1----:R-:W-:-:S04]  /*3630*/  SHF.L.U32 R4, R10, 0x1f, RZ ;  /* 0x0000001f0a047819 */ /* 0x002fc800000006ff */
[----:B------:R-:W1:Y:S02]  /*3640*/  SYNCS.PHASECHK.TRANS64.TRYWAIT P1, [R2+URZ+0x150], R4 ;  /* 0x00015004020075a7 */ /* 0x000e6400080211ff */
[----:B-1----:R-:W-:Y:S05]  /*3650*/  @!P1 BRA `(.L_x_63) ;  /* 0x0000007800189947 */ /* 0x002fea0003800000 */
.L_x_193:
[C---:B-1----:R-:W-:Y:S01]  /*3660*/  LEA R4, R11.reuse, UR6, 0x4 ;  /* 0x000000060b047c11 */ /* 0x042fe2000f8e20ff */
[----:B------:R-:W-:Y:S01]  /*3670*/  VIADD R2, R2, 0x160 ;  /* 0x0000016002027836 */ /* 0x000fe20000000000 */
[----:B------:R-:W-:Y:S01]  /*3680*/  SEL R8, R8, RZ, P0 ;  /* 0x000000ff08087207 */ /* 0x000fe20000000000 */
[----:B------:R-:W-:-:S03]  /*3690*/  VIADD R11, R11, 0x1 ;  /* 0x000000010b0b7836 */ /* 0x000fc60000000000 */
[----:B------:R-:W1:Y:S01]  /*36a0*/  LDS.128 R4, [R4+0x1e0] ;  /* 0x0001e00004047984 */ /* 0x000e620000000c00 */
[----:B------:R-:W-:Y:S02]  /*36b0*/  PRMT R2, RZ, 0x654, R2 ;  /* 0x00000654ff027816 */ /* 0x000fe40000000002 */
[C---:B------:R-:W-:Y:S01]  /*36c0*/  ISETP.NE.AND P1, PT, R11.reuse, 0x2, PT ;  /* 0x000000020b00780c */ /* 0x040fe20003f25270 */
[----:B------:R-:W-:Y:S01]  /*36d0*/  @!PT LDS RZ, [RZ] ;  /* 0x00000000fffff984 */ /* 0x000fe20000000800 */
[----:B------:R-:W-:Y:S01]  /*36e0*/  @!PT LDS RZ, [RZ] ;  /* 0x00000000fffff984 */ /* 0x000fe20000000800 */
[----:B------:R-:W-:Y:S01]  /*36f0*/  @!PT LDS RZ, [RZ] ;  /* 0x00000000fffff984 */ /* 0x000fe20000000800 */
[----:B------:R-:W-:Y:S01]  /*3700*/  @!PT LDS RZ, [RZ] ;  /* 0x00000000fffff984 */ /* 0x000fe20000000800 */
[----:B------:R2:W-:Y:S06]  /*3710*/  MEMBAR.ALL.CTA ;  /* 0x0000000000007992 */ /* 0x0005ec0000008000 */
[----:B--2---:R-:W2:Y:S01]  /*3720*/  FENCE.VIEW.ASYNC.S ;  /* 0x00000000000073c6 */ /* 0x004ea20000000000 */
[----:B------:R-:W-:Y:S01]  /*3730*/  SEL R11, R11, RZ, P1 ;  /* 0x000000ff0b0b7207 */ /* 0x000fe20000800000 */
[----:B--2---:R2:W-:Y:S01]  /*3740*/  SYNCS.ARRIVE.TRANS64.RED.A1T0 RZ, [R2+URZ], RZ ;  /* 0x000000ff02ff79a7 */ /* 0x0045e200081004ff */
[----:B-1----:R-:W-:-:S02]  /*3750*/  LOP3.LUT P3, RZ, R6, 0x1, RZ, 0xc0, !PT ;  /* 0x0000000106ff7812 */ /* 0x002fc4000786c0ff */
[----:B------:R-:W-:-:S04]  /*3760*/  SEL R4, RZ, 0x1, P1 ;  /* 0x00000001ff047807 */ /* 0x000fc80000800000 */
[----:B------:R-:W-:Y:S02]  /*3770*/  LOP3.LUT R10, R10, R4, RZ, 0x3c, !PT ;  /* 0x000000040a0a7212 */ /* 0x000fe400078e3cff */
[----:B--2---:R-:W-:-:S04]  /*3780*/  SEL R2, RZ, 0x1, P0 ;  /* 0x00000001ff027807 */ /* 0x004fc80000000000 */
[----:B------:R-:W-:Y:S01]  /*3790*/  LOP3.LUT R9, R9, R2, RZ, 0x3c, !PT ;  /* 0x0000000209097212 */ /* 0x000fe200078e3cff */
[----:B------:R-:W-:Y:S06]  /*37a0*/  @P3 BRA `(.L_x_64) ;  /* 0xfffffffc002c3947 */ /* 0x000fec000383ffff */
[----:B------:R-:W-:Y:S01]  /*37b0*/  ULEA UR4, UR5, UR6, 0x3 ;  /* 0x0000000605047291 */ /* 0x000fe2000f8e18ff */
[----:B------:R-:W-:-:S08]  /*37c0*/  SHF.L.U32 R2, R12, 0x1f, RZ ;  /* 0x0000001f0c027819 */ /* 0x000fd000000006ff */
[----:B------:R-:W1:Y:S02]  /*37d0*/  SYNCS.PHASECHK.TRANS64 P0, [UR4+0x160], R2 ;  /* 0x00016002ff0075a7 */ /* 0x000e640008001004 */
[----:B-1----:R-:W-:Y:S05]  /*37e0*/  @P0 BRA `(.L_x_65) ;  /* 0x0000000000080947 */ /* 0x002fea0003800000 */
[----:B------:R-:W1:Y:S02]  /*37f0*/  SYNCS.PHASECHK.TRANS64.TRYWAIT P0, [UR4+0x160], R2 ;  /* 0x00016002ff0075a7 */ /* 0x000e640008001104 */
[----:B-1----:R-:W-:Y:S05]  /*3800*/  @!P0 BRA `(.L_x_66) ;  /* 0x0000007400c08947 */ /* 0x002fea0003800000 */
.L_x_65:
[----:B------:R-:W-:-:S04]  /*3810*/  UIADD3 UR7, UPT, UPT, UR5, 0x1, URZ ;  /* 0x0000000105077890 */ /* 0x000fc8000fffe0ff */
[----:B------:R-:W-:-:S04]  /*3820*/  UISETP.NE.AND UP0, UPT, UR7, 0x2, UPT ;  /* 0x000000020700788c */ /* 0x000fc8000bf05270 */
[----:B------:R-:W-:Y:S02]  /*3830*/  USEL UR8, URZ, 0x1, UP0 ;  /* 0x00000001ff087887 */ /* 0x000fe40008000000 */
[----:B------:R-:W-:-:S04]  /*3840*/  USEL UR7, UR7, URZ, UP0 ;  /* 0x000000ff07077287 */ /* 0x000fc80008000000 */
[----:B------:R-:W-:Y:S01]  /*3850*/  ULEA UR7, UR7, UR6, 0x3 ;  /* 0x0000000607077291 */ /* 0x000fe2000f8e18ff */
[----:B-1----:R-:W-:-:S04]  /*3860*/  LOP3.LUT R2, R12, UR8, RZ, 0x3c, !PT ;  /* 0x000000080c027c12 */ /* 0x002fc8000f8e3cff */
[----:B------:R-:W-:-:S04]  /*3870*/  SHF.L.U32 R0, R2, 0x1f, RZ ;  /* 0x0000001f02007819 */ /* 0x000fc800000006ff */
[----:B------:R-:W1:Y:S02]  /*3880*/  SYNCS.PHASECHK.TRANS64 P0, [UR7+0x160], R0 ;  /* 0x00016000ff0075a7 */ /* 0x000e640008001007 */
[----:B-1----:R-:W-:Y:S05]  /*3890*/  @P0 EXIT ;  /* 0x000000000000094d */ /* 0x002fea0003800000 */
[----:B------:R-:W-:Y:S02]  /*38a0*/  SHF.L.U32 R2, R2, 0x1f, RZ ;  /* 0x0000001f02027819 */ /* 0x000fe400000006ff */
[----:B------:R-:W-:-:S07]  /*38b0*/  MOV R0, UR7 ;  /* 0x0000000700007c02 */ /* 0x000fce0008000f00 */
.L_x_67:
[----:B-1----:R1:W2:Y:S02]  /*38c0*/  SYNCS.PHASECHK.TRANS64.TRYWAIT P0, [R0+URZ+0x160], R2 ;  /* 0x00016002000075a7 */ /* 0x0022a400080011ff */
[----:B--2---:R-:W-:Y:S05]  /*38d0*/  @!P0 NANOSLEEP.SYNCS 0x989680 ;  /* 0x009896800000895d */ /* 0x004fea0003900000 */
[----:B------:R-:W2:Y:S02]  /*38e0*/  @!P0 SYNCS.PHASECHK.TRANS64 P0, [R0+URZ+0x160], R2 ;  /* 0x00016002000085a7 */ /* 0x000ea400080010ff */
[----:B--2---:R-:W-:Y:S05]  /*38f0*/  @P0 EXIT ;  /* 0x000000000000094d */ /* 0x004fea0003800000 */
[----:B------:R-:W-:Y:S05]  /*3900*/  BRA `(.L_x_67) ;  /* 0xfffffffc00ec7947 */ /* 0x000fea000383ffff */
.L_x_60:
[----:B------:R-:W-:Y:S05]  /*3910*/  BRA.U UP4, `(.L_x_68) ;  /* 0x0000001104a07547 */ /* 0x000fea000b800000 */
[----:B------:R-:W-:Y:S01]  /*3920*/  UMOV UR4, 0x40 ;  /* 0x0000004000047882 */ /* 0x000fe20000000000 */
[----:B------:R-:W-:Y:S01]  /*3930*/  NOP ;  /* 0x0000000000007918 */ /* 0x000fe20000000000 */
[----:B------:R-:W-:Y:S01]  /*3940*/  ULEA UR5, UR46, UR4, 0x18 ;  /* 0x000000042e057291 */ /* 0x000fe2000f8ec0ff */
[----:B------:R-:W-:Y:S02]  /*3950*/  UMOV UR6, 0x400 ;  /* 0x0000040000067882 */ /* 0x000fe40000000000 */
[----:B------:R-:W-:-:S06]  /*3960*/  ULEA UR6, UR46, UR6, 0x18 ;  /* 0x000000062e067291 */ /* 0x000fcc000f8ec0ff */
[----:B------:R-:W1:Y:S02]  /*3970*/  LDS.U8 R0, [UR5+0x1c] ;  /* 0x00001c05ff007984 */ /* 0x000e640008000000 */
[----:B-1----:R-:W-:-:S13]  /*3980*/  ISETP.NE.AND P0, PT, R0, RZ, PT ;  /* 0x000000ff0000720c */ /* 0x002fda0003f05270 */
[----:B------:R-:W-:Y:S05]  /*3990*/  @P0 BRA `(.L_x_69) ;  /* 0x0000000400080947 */ /* 0x000fea0003800000 */
[----:B------:R-:W-:Y:S02]  /*39a0*/  UISETP.NE.U32.AND UP1, UPT, UR33, 0x1, UPT ;  /* 0x000000012100788c */ /* 0x000fe4000bf25070 */
[----:B------:R-:W-:-:S07]  /*39b0*/  UIADD3 UR7, UPT, UPT, UR5, 0x8, URZ ;  /* 0x0000000805077890 */ /* 0x000fce000fffe0ff */
[----:B------:R-:W-:Y:S05]  /*39c0*/  BRA.U !UP1, `(.L_x_70) ;  /* 0x00000001099c7547 */ /* 0x000fea000b800000 */
[----:B------:R-:W-:Y:S01]  /*39d0*/  ELECT P0, URZ, PT ;  /* 0x0000000000ff782f */ /* 0x000fe20003800000 */
[----:B------:R-:W-:-:S12]  /*39e0*/  BSSY B0, `(.L_x_70) ;  /* 0x0000025000007945 */ /* 0x000fd80003800000 */
[----:B------:R-:W-:Y:S05]  /*39f0*/  @!P0 BRA `(.L_x_71) ;  /* 0x00000000008c8947 */ /* 0x000fea0003800000 */
[----:B------:R-:W-:-:S05]  /*3a00*/  UMOV UR4, 0x10 ;  /* 0x0000001000047882 */ /* 0x000fca0000000000 */
[----:B------:R-:W-:Y:S04]  /*3a10*/  DEPBAR.LE SB1, 0x36 ;  /* 0x00009d800000791a */ /* 0x000fe80000000000 */
[----:B------:R-:W1:Y:S02]  /*3a20*/  UTCATOMSWS.2CTA.FIND_AND_SET.ALIGN UP0, UR4, UR4 ;  /* 0x00000004000475e3 */ /* 0x000e640008200800 */
[----:B-1----:R-:W-:Y:S01]  /*3a30*/  MOV R10, UR4 ;  /* 0x00000004000a7c02 */ /* 0x002fe20008000f00 */
[----:B------:R-:W-:Y:S06]  /*3a40*/  BRA.U UP0, `(.L_x_72) ;  /* 0x0000000100187547 */ /* 0x000fec000b800000 */
.L_x_73:
[----:B------:R-:W-:Y:S05]  /*3a50*/  NANOSLEEP 0x64 ;  /* 0x000000640000795d */ /* 0x000fea0003800000 */
[----:B------:R-:W-:-:S05]  /*3a60*/  UMOV UR4, 0x10 ;  /* 0x0000001000047882 */ /* 0x000fca0000000000 */
[----:B------:R-:W-:Y:S04]  /*3a70*/  DEPBAR.LE SB1, 0x36 ;  /* 0x00009d800000791a */ /* 0x000fe80000000000 */
[----:B------:R-:W1:Y:S02]  /*3a80*/  UTCATOMSWS.2CTA.FIND_AND_SET.ALIGN UP0, UR4, UR4 ;  /* 0x00000004000475e3 */ /* 0x000e640008200800 */
[----:B-1----:R-:W-:Y:S01]  /*3a90*/  MOV R10, UR4 ;  /* 0x00000004000a7c02 */ /* 0x002fe20008000f00 */
[----:B------:R-:W-:Y:S05]  /*3aa0*/  BRA.U !UP0, `(.L_x_73) ;  /* 0xfffffffd08e87547 */ /* 0x000fea000b83ffff */
.L_x_72:
[----:B------:R-:W1:Y:S01]  /*3ab0*/  LDS R6, [UR5+0x10] ;  /* 0x00001005ff067984 */ /* 0x000e620008000800 */
[----:B------:R-:W-:Y:S01]  /*3ac0*/  IMAD.U32 R0, RZ, RZ, UR6 ;  /* 0x00000006ff007e24 */ /* 0x000fe2000f8e00ff */
[----:B------:R-:W-:-:S03]  /*3ad0*/  MOV R4, UR34 ;  /* 0x0000002200047c02 */ /* 0x000fc60008000f00 */
[----:B------:R-:W-:Y:S01]  /*3ae0*/  VIADD R0, R0, 0x200 ;  /* 0x0000020000007836 */ /* 0x000fe20000000000 */
[----:B-1----:R-:W-:-:S04]  /*3af0*/  SHF.L.U32 R6, R6, 0x1f, RZ ;  /* 0x0000001f06067819 */ /* 0x002fc800000006ff */
[----:B------:R-:W1:Y:S02]  /*3b00*/  SYNCS.PHASECHK.TRANS64.TRYWAIT P0, [UR5+0x8], R6 ;  /* 0x00000806ff0075a7 */ /* 0x000e640008001105 */
[----:B-1----:R-:W-:Y:S05]  /*3b10*/  @P0 BRA `(.L_x_74) ;  /* 0x0000000000080947 */ /* 0x002fea0003800000 */
[----:B------:R-:W1:Y:S02]  /*3b20*/  SYNCS.PHASECHK.TRANS64.TRYWAIT P0, [UR5+0x8], R6 ;  /* 0x00000806ff0075a7 */ /* 0x000e640008001105 */
[----:B-1----:R-:W-:Y:S05]  /*3b30*/  @!P0 BRA `(.L_x_75) ;  /* 0x00000074000c8947 */ /* 0x002fea0003800000 */
.L_x_74:
[----:B------:R-:W-:Y:S01]  /*3b40*/  PRMT R4, R4, 0x654, R0 ;  /* 0x0000065404047816 */ /* 0x000fe20000000000 */
[----:B------:R-:W-:Y:S01]  /*3b50*/  HFMA2 R0, -RZ, RZ, 0, 5.9604644775390625e-08 ;  /* 0x00000001ff007431 */ /* 0x000fe200000001ff */
[----:B------:R-:W-:Y:S01]  /*3b60*/  UPRMT UR4, UR34, 0x654, UR7 ;  /* 0x0000065422047896 */ /* 0x000fe20008000007 */
[----:B------:R-:W-:Y:S02]  /*3b70*/  IMAD.MOV.U32 R8, RZ, RZ, 0xffff ;  /* 0x0000ffffff087424 */ /* 0x000fe400078e00ff */
[----:B-1----:R-:W-:Y:S02]  /*3b80*/  IMAD.MOV.U32 R6, RZ, RZ, 0x4 ;  /* 0x00000004ff067424 */ /* 0x002fe400078e00ff */
[----:B------:R-:W-:Y:S01]  /*3b90*/  IMAD.SHL.U32 R9, R10, 0x20, RZ ;  /* 0x000000200a097824 */ /* 0x000fe200078e00ff */
[----:B------:R-:W-:Y:S02]  /*3ba0*/  MOV R5, UR4 ;  /* 0x0000000400057c02 */ /* 0x000fe40008000f00 */
[-C--:B------:R-:W-:Y:S01]  /*3bb0*/  SHF.L.U32 R8, R8, R10.reuse, RZ ;  /* 0x0000000a08087219 */ /* 0x080fe200000006ff */
[----:B------:R1:W-:Y:S01]  /*3bc0*/  SYNCS.ARRIVE.TRANS64.RED RZ, [UR4], R6 ;  /* 0x00000006ffff79a7 */ /* 0x0003e20008000404 */
[----:B------:R-:W-:Y:S01]  /*3bd0*/  SHF.L.U32 R7, R0, R10, RZ ;  /* 0x0000000a00077219 */ /* 0x000fe200000006ff */
[----:B------:R1:W-:Y:S04]  /*3be0*/  STS [UR6+0x200], R9 ;  /* 0x00020009ff007988 */ /* 0x0003e80008000806 */
[----:B------:R1:W-:Y:S04]  /*3bf0*/  STAS [R4.64], R10 ;  /* 0x0000000a04007dbd */ /* 0x0003e8000c0008ff */
[----:B------:R1:W-:Y:S04]  /*3c00*/  ATOMS.OR RZ, [UR5+0x14], R8 ;  /* 0x00001408ffff798c */ /* 0x0003e8000b000005 */
[----:B------:R1:W-:Y:S04]  /*3c10*/  ATOMS.OR RZ, [UR5+0x18], R7 ;  /* 0x00001807ffff798c */ /* 0x0003e8000b000005 */
[----:B------:R1:W-:Y:S02]  /*3c20*/  ATOMS.XOR RZ, [UR5+0x10], R0 ;  /* 0x00001000ffff798c */ /* 0x0003e4000b800005 */
.L_x_71:
[----:B------:R-:W-:Y:S05]  /*3c30*/  BSYNC B0 ;  /* 0x0000000000007941 */ /* 0x000fea0003800000 */
.L_x_70:
[----:B------:R-:W-:Y:S05]  /*3c40*/  BRA.U UP1, `(.L_x_76) ;  /* 0x00000001016c7547 */ /* 0x000fea000b800000 */
[----:B------:R-:W-:-:S03]  /*3c50*/  UMOV UR4, 0xffffffff ;  /* 0xffffffff00047882 */ /* 0x000fc60000000000 */
[----:B------:R-:W-:Y:S05]  /*3c60*/  BRA.DIV UR4, `(.L_x_77) ;  /* 0x0000007204d87947 */ /* 0x000fea000b800000 */
[----:B------:R-:W-:-:S13]  /*3c70*/  ELECT P6, URZ, PT ;  /* 0x0000000000ff782f */ /* 0x000fda00038c0000 */
.L_x_197:
[----:B------:R-:W-:Y:S05]  /*3c80*/  @!P6 BRA `(.L_x_76) ;  /* 0x00000000005ce947 */ /* 0x000fea0003800000 */
[----:B-1----:R-:W1:Y:S02]  /*3c90*/  LDS R4, [UR5+0x10] ;  /* 0x00001005ff047984 */ /* 0x002e640008000800 */
[----:B-1----:R-:W-:-:S04]  /*3ca0*/  SHF.L.U32 R4, R4, 0x1f, RZ ;  /* 0x0000001f04047819 */ /* 0x002fc800000006ff */
[----:B------:R-:W1:Y:S02]  /*3cb0*/  SYNCS.PHASECHK.TRANS64.TRYWAIT P0, [UR5+0x8], R4 ;  /* 0x00000804ff0075a7 */ /* 0x000e640008001105 */
[----:B-1----:R-:W-:Y:S05]  /*3cc0*/  @P0 BRA `(.L_x_78) ;  /* 0x0000000000080947 */ /* 0x002fea0003800000 */
[----:B------:R-:W1:Y:S02]  /*3cd0*/  SYNCS.PHASECHK.TRANS64.TRYWAIT P0, [UR5+0x8], R4 ;  /* 0x00000804ff0075a7 */ /* 0x000e640008001105 */
[----:B-1----:R-:W-:Y:S05]  /*3ce0*/  @!P0 BRA `(.L_x_79) ;  /* 0x0000007000d88947 */ /* 0x002fea0003800000 */
.L_x_78:
[----:B------:R-:W2:Y:S01]  /*3cf0*/  LDS R6, [UR6+0x200] ;  /* 0x00020006ff067984 */ /* 0x000ea20008000800 */
[----:B-1----:R-:W-:Y:S02]  /*3d00*/  HFMA2 R0, -RZ, RZ, 0, 5.9604644775390625e-08 ;  /* 0x00000001ff007431 */ /* 0x002fe400000001ff */
[----:B------:R-:W-:Y:S01]  /*3d10*/  IMAD.MOV.U32 R4, RZ, RZ, 0xffff ;  /* 0x0000ffffff047424 */ /* 0x000fe200078e00ff */
[----:B------:R-:W-:Y:S01]  /*3d20*/  UPRMT UR4, UR34, 0x654, UR7 ;  /* 0x0000065422047896 */ /* 0x000fe20008000007 */
[----:B--2---:R-:W-:-:S03]  /*3d30*/  IMAD.SHL.U32 R5, R6, 0x20, RZ ;  /* 0x0000002006057824 */ /* 0x004fc600078e00ff */
[-C--:B------:R-:W-:Y:S02]  /*3d40*/  SHF.L.U32 R4, R4, R6.reuse, RZ ;  /* 0x0000000604047219 */ /* 0x080fe400000006ff */
[----:B------:R-:W-:Y:S01]  /*3d50*/  SHF.L.U32 R6, R0, R6, RZ ;  /* 0x0000000600067219 */ /* 0x000fe200000006ff */
[----:B------:R2:W-:Y:S04]  /*3d60*/  STS [UR6+0x200], R5 ;  /* 0x00020005ff007988 */ /* 0x0005e80008000806 */
[----:B------:R2:W-:Y:S04]  /*3d70*/  ATOMS.OR RZ, [UR5+0x14], R4 ;  /* 0x00001404ffff798c */ /* 0x0005e8000b000005 */
[----:B------:R2:W-:Y:S01]  /*3d80*/  ATOMS.OR RZ, [UR5+0x18], R6 ;  /* 0x00001806ffff798c */ /* 0x0005e2000b000005 */
[----:B------:R-:W-:Y:S03]  /*3d90*/  SYNCS.ARRIVE.TRANS64.RED.A1T0 RZ, [UR4], RZ ;  /* 0x000000ffffff79a7 */ /* 0x000fe60008100404 */
[----:B------:R2:W-:Y:S01]  /*3da0*/  ATOMS.XOR RZ, [UR5+0x10], R0 ;  /* 0x00001000ffff798c */ /* 0x0005e2000b800005 */
[----:B------:R-:W-:Y:S05]  /*3db0*/  BRA `(.L_x_76) ;  /* 0x0000000000107947 */ /* 0x000fea0003800000 */
.L_x_69:
[----:B------:R-:W-:Y:S02]  /*3dc0*/  MOV R0, 0xffffffff ;  /* 0xffffffff00007802 */ /* 0x000fe40000000f00 */
[----:B------:R-:W-:-:S03]  /*3dd0*/  MOV R4, 0x3e00 ;  /* 0x00003e0000047802 */ /* 0x000fc60000000f00 */
[----:B------:R1:W-:Y:S04]  /*3de0*/  STS [UR6+0x200], R0 ;  /* 0x00020000ff007988 */ /* 0x0003e80008000806 */
[----:B-1---5:R-:W-:Y:S05]  /*3df0*/  CALL.REL.NOINC `($__internal_1_$__cuda_sm10x_tcgen05_guardrail_trap_phase_invalid_during_alloc) ;  /* 0x0000007800a87944 */ /* 0x022fea0003c00000 */
.L_x_76:
[----:B------:R-:W-:Y:S05]  /*3e00*/  WARPSYNC.ALL ;  /* 0x0000000000007948 */ /* 0x000fea0003800000 */
[----:B------:R-:W3:Y:S01]  /*3e10*/  S2UR UR4, SR_CgaCtaId ;  /* 0x00000000000479c3 */ /* 0x000ee20000008800 */
[----:B------:R-:W-:Y:S01]  /*3e20*/  UMOV UR17, 0x400 ;  /* 0x0000040000117882 */ /* 0x000fe20000000000 */
[----:B------:R-:W-:-:S06]  /*3e30*/  NOP ;  /* 0x0000000000007918 */ /* 0x000fcc0000000000 */
[----:B------:R-:W-:Y:S06]  /*3e40*/  BAR.ARV 0x6, 0xa0 ;  /* 0x0182800000007b1d */ /* 0x000fec0000002000 */
[----:B------:R-:W4:Y:S01]  /*3e50*/  LDCU UR6, c[0x0][0x38c] ;  /* 0x00007180ff0677ac */ /* 0x000f220008000800 */
[----:B------:R-:W-:Y:S01]  /*3e60*/  LOP3.LUT R3, R3, 0xffff, RZ, 0xc0, !PT ;  /* 0x0000ffff03037812 */ /* 0x000fe200078ec0ff */
[----:B-1----:R-:W-:Y:S01]  /*3e70*/  IMAD.MOV.U32 R9, RZ, RZ, 0x1 ;  /* 0x00000001ff097424 */ /* 0x002fe200078e00ff */
[----:B------:R-:W-:Y:S01]  /*3e80*/  LOP3.LUT R2, R2, 0xffff, RZ, 0xc0, !PT ;  /* 0x0000ffff02027812 */ /* 0x000fe200078ec0ff */
[----:B------:R-:W-:Y:S01]  /*3e90*/  IMAD.MOV.U32 R8, RZ, RZ, RZ ;  /* 0x000000ffff087224 */ /* 0x000fe200078e00ff */
[----:B------:R-:W-:Y:S01]  /*3ea0*/  R2UR UR20, R3 ;  /* 0x00000000031472ca */ /* 0x000fe200000e0000 */
[----:B------:R-:W-:Y:S01]  /*3eb0*/  UMOV UR24, URZ ;  /* 0x000000ff00187c82 */ /* 0x000fe20008000000 */
[----:B------:R-:W-:-:S02]  /*3ec0*/  R2UR UR30, R2 ;  /* 0x00000000021e72ca */ /* 0x000fc400000e0000 */
[----:B------:R-:W-:Y:S01]  /*3ed0*/  CS2R R2, SRZ ;  /* 0x0000000000027805 */ /* 0x000fe2000001ff00 */
[----:B------:R-:W-:Y:S01]  /*3ee0*/  UMOV UR15, URZ ;  /* 0x000000ff000f7c82 */ /* 0x000fe20008000000 */
[----:B---3--:R-:W-:Y:S01]  /*3ef0*/  ULEA UR17, UR4, UR17, 0x18 ;  /* 0x0000001104117291 */ /* 0x008fe2000f8ec0ff */
[----:B------:R-:W-:Y:S01]  /*3f00*/  UMOV UR14, URZ ;  /* 0x000000ff000e7c82 */ /* 0x000fe20008000000 */
[----:B------:R-:W-:Y:S02]  /*3f10*/  UISETP.NE.AND UP3, UPT, UR33, URZ, UPT ;  /* 0x000000ff2100728c */ /* 0x000fe4000bf65270 */
[----:B------:R-:W-:Y:S02]  /*3f20*/  UIADD3 UR5, UPT, UPT, UR17, 0x6400, URZ ;  /* 0x0000640011057890 */ /* 0x000fe4000fffe0ff */
[----:B------:R-:W-:-:S03]  /*3f30*/  UIADD3 UR4, UPT, UPT, UR17, 0x16400, URZ ;  /* 0x0001640011047890 */ /* 0x000fc6000fffe0ff */
[----:B--2---:R-:W1:Y:S01]  /*3f40*/  LDS R0, [UR17+0x200] ;  /* 0x00020011ff007984 */ /* 0x004e620008000800 */
[----:B----4-:R-:W-:Y:S02]  /*3f50*/  UIADD3 UR6, UPT, UPT, UR6, 0x3f, URZ ;  /* 0x0000003f06067890 */ /* 0x010fe4000fffe0ff */
[----:B------:R-:W-:Y:S02]  /*3f60*/  USHF.R.U32.HI UR5, URZ, 0x4, UR5 ;  /* 0x00000004ff057899 */ /* 0x000fe40008011605 */
[----:B------:R-:W-:Y:S02]  /*3f70*/  USHF.R.S32.HI UR25, URZ, 0x1f, UR6 ;  /* 0x0000001fff197899 */ /* 0x000fe40008011406 */
[----:B------:R-:W-:Y:S02]  /*3f80*/  USHF.R.U32.HI UR4, URZ, 0x4, UR4 ;  /* 0x00000004ff047899 */ /* 0x000fe40008011604 */
[----:B------:R-:W-:Y:S02]  /*3f90*/  ULEA.HI UR25, UR25, UR6, URZ, 0x6 ;  /* 0x0000000619197291 */ /* 0x000fe4000f8f30ff */
[----:B------:R-:W-:-:S02]  /*3fa0*/  ULOP3.LUT UR5, UR5, 0x3fff, URZ, 0xc0, !UPT ;  /* 0x00003fff05057892 */ /* 0x000fc4000f8ec0ff */
[----:B------:R-:W-:Y:S02]  /*3fb0*/  USHF.R.S32.HI UR25, URZ, 0x6, UR25 ;  /* 0x00000006ff197899 */ /* 0x000fe40008011419 */
[----:B------:R-:W-:Y:S02]  /*3fc0*/  ULOP3.LUT UR22, UR4, 0x3fff, URZ, 0xc0, !UPT ;  /* 0x00003fff04167892 */ /* 0x000fe4000f8ec0ff */
[----:B------:R-:W-:Y:S02]  /*3fd0*/  UISETP.LT.AND UP0, UPT, UR25, 0x1, UPT ;  /* 0x000000011900788c */ /* 0x000fe4000bf01270 */
[----:B------:R-:W-:Y:S02]  /*3fe0*/  ULOP3.LUT UR21, UR5, 0x10000, URZ, 0xfc, !UPT ;  /* 0x0001000005157892 */ /* 0x000fe4000f8efcff */
[----:B------:R-:W-:Y:S02]  /*3ff0*/  ULOP3.LUT UR22, UR22, 0x10000, URZ, 0xfc, !UPT ;  /* 0x0001000016167892 */ /* 0x000fe4000f8efcff */
[----:B------:R-:W-:Y:S01]  /*4000*/  USEL UR31, UR25, 0x1, !UP0 ;  /* 0x00000001191f7887 */ /* 0x000fe2000c000000 */
[----:B------:R-:W-:Y:S01]  /*4010*/  UMOV UR28, 0x0 ;  /* 0x00000000001c7882 */ /* 0x000fe20000000000 */
[----:B------:R-:W-:Y:S01]  /*4020*/  UMOV UR29, 0x84004a0 ;  /* 0x084004a0001d7882 */ /* 0x000fe20000000000 */
[----:B------:R-:W-:Y:S01]  /*4030*/  UMOV UR26, 0x0 ;  /* 0x00000000001a7882 */ /* 0x000fe20000000000 */
[----:B------:R-:W-:Y:S01]  /*4040*/  UMOV UR27, 0x84004a0 ;  /* 0x084004a0001b7882 */ /* 0x000fe20000000000 */
[----:B-1----:R-:W-:-:S15]  /*4050*/  R2UR UR32, R0 ;  /* 0x00000000002072ca */ /* 0x002fde00000e0000 */
.L_x_87:
[C---:B------:R-:W-:Y:S02]  /*4060*/  LEA R0, R8.reuse, UR17, 0x3 ;  /* 0x0000001108007c11 */ /* 0x040fe4000f8e18ff */
[----:B------:R-:W-:Y:S02]  /*4070*/  SHF.L.U32 R4, R3, 0x1f, RZ ;  /* 0x0000001f03047819 */ /* 0x000fe400000006ff */
[----:B------:R-:W-:Y:S02]  /*4080*/  LEA R5, R8, UR17, 0x4 ;  /* 0x0000001108057c11 */ /* 0x000fe4000f8e20ff */
[----:B------:R-:W1:Y:S02]  /*4090*/  SYNCS.PHASECHK.TRANS64.TRYWAIT P0, [R0+URZ+0x150], R4 ;  /* 0x00015004000075a7 */ /* 0x000e6400080011ff */
[----:B-1-3--:R-:W-:Y:S05]  /*40a0*/  @!P0 BRA `(.L_x_80) ;  /* 0x0000007000008947 */ /* 0x00afea0003800000 */
.L_x_198:
[----:B-1----:R-:W1:Y:S01]  /*40b0*/  LDS.128 R4, [R5+0x1e0] ;  /* 0x0001e00005047984 */ /* 0x002e620000000c00 */
[----:B------:R-:W-:Y:S02]  /*40c0*/  VIADD R0, R0, 0x160 ;  /* 0x0000016000007836 */ /* 0x000fe40000000000 */
[----:B------:R-:W-:Y:S01]  /*40d0*/  VIADD R8, R8, 0x1 ;  /* 0x0000000108087836 */ /* 0x000fe20000000000 */
[----:B------:R-:W-:Y:S01]  /*40e0*/  @!PT LDS RZ, [RZ] ;  /* 0x00000000fffff984 */ /* 0x000fe20000000800 */
[----:B------:R-:W-:Y:S01]  /*40f0*/  @!PT LDS RZ, [RZ] ;  /* 0x00000000fffff984 */ /* 0x000fe20000000800 */
[----:B------:R-:W-:Y:S01]  /*4100*/  @!PT LDS RZ, [RZ] ;  /* 0x00000000fffff984 */ /* 0x000fe20000000800 */
[----:B------:R-:W-:Y:S01]  /*4110*/  @!PT LDS RZ, [RZ] ;  /* 0x00000000fffff984 */ /* 0x000fe20000000800 */
[----:B------:R2:W-:Y:S06]  /*4120*/  MEMBAR.ALL.CTA ;  /* 0x0000000000007992 */ /* 0x0005ec0000008000 */
[----:B--2---:R-:W2:Y:S01]  /*4130*/  FENCE.VIEW.ASYNC.S ;  /* 0x00000000000073c6 */ /* 0x004ea20000000000 */
[----:B------:R-:W-:-:S04]  /*4140*/  PRMT R0, RZ, 0x654, R0 ;  /* 0x00000654ff007816 */ /* 0x000fc80000000000 */
[----:B--2---:R2:W-:Y:S01]  /*4150*/  SYNCS.ARRIVE.TRANS64.RED.A1T0 RZ, [R0+URZ], RZ ;  /* 0x000000ff00ff79a7 */ /* 0x0045e200081004ff */
[----:B-1----:R-:W-:Y:S01]  /*4160*/  LOP3.LUT P1, RZ, R6, 0x1, RZ, 0xc0, !PT ;  /* 0x0000000106ff7812 */ /* 0x002fe2000782c0ff */
[----:B--2---:R-:W-:-:S12]  /*4170*/  BRA.U UP3, `(.L_x_81) ;  /* 0x0000000103e07547 */ /* 0x004fd8000b800000 */
[----:B------:R-:W1:Y:S01]  /*4180*/  LDCU UR4, c[0x0][0x38c] ;  /* 0x00007180ff0477ac */ /* 0x000e620008000800 */
[----:B------:R-:W-:Y:S02]  /*4190*/  PLOP3.LUT P2, PT, PT, PT, PT, 0x80, 0x8 ;  /* 0x000000000008781c */ /* 0x000fe40003f4f070 */
[----:B------:R-:W-:Y:S01]  /*41a0*/  SHF.L.U32 R4, R9, 0x1f, RZ ;  /* 0x0000001f09047819 */ /* 0x000fe200000006ff */
[----:B------:R-:W-:Y:S02]  /*41b0*/  ULEA UR23, UR24, UR17, 0x3 ;  /* 0x0000001118177291 */ /* 0x000fe4000f8e18ff */
[----:B------:R-:W-:Y:S02]  /*41c0*/  ULEA UR18, UR24, UR32, 0x7 ;  /* 0x0000002018127291 */ /* 0x000fe4000f8e38ff */
[----:B-1----:R-:W-:-:S06]  /*41d0*/  UISETP.GE.AND UP0, UPT, UR4, 0x1, UPT ;  /* 0x000000010400788c */ /* 0x002fcc000bf06270 */
[----:B------:R-:W-:-:S05]  /*41e0*/  PLOP3.LUT P0, PT, PT, PT, UP0, 0x80, 0x8 ;  /* 0x000000000008781c */ /* 0x000fca0003f0f008 */
[----:B------:R-:W-:-:S08]  /*41f0*/  @UP0 ULEA UR4, UR15, UR17, 0x3 ;  /* 0x000000110f040291 */ /* 0x000fd0000f8e18ff */
[----:B------:R-:W-:-:S04]  /*4200*/  @P0 SHF.L.U32 R0, R2, 0x1f, RZ ;  /* 0x0000001f02000819 */ /* 0x000fc800000006ff */
[----:B------:R1:W2:Y:S01]  /*4210*/  @P0 SYNCS.PHASECHK.TRANS64.TRYWAIT P2, [UR4], R0 ;  /* 0x00000000ff0005a7 */ /* 0x0002a20008041104 */
[----:B------:R-:W3:Y:S02]  /*4220*/  SYNCS.PHASECHK.TRANS64.TRYWAIT P0, [UR23+0x190], R4 ;  /* 0x00019004ff0075a7 */ /* 0x000ee40008001117 */
[----:B-123--:R-:W-:Y:S05]  /*4230*/  @!P0 BRA `(.L_x_82) ;  /* 0x0000006c00b08947 */ /* 0x00efea0003800000 */
.L_x_200:
[----:B------:R-:W-:Y:S01]  /*4240*/  UMOV UR19, UR14 ;  /* 0x0000000e00137c82 */ /* 0x000fe20008000000 */
[----:B------:R-:W-:Y:S05]  /*4250*/  BRA.U !UP0, `(.L_x_83) ;  /* 0x0000000108987547 */ /* 0x000fea000b800000 */
[----:B------:R-:W-:Y:S02]  /*4260*/  UIADD3 UR19, UPT, UPT, UR31, UR14, URZ ;  /* 0x0000000e1f137290 */ /* 0x000fe4000fffe0ff */
[----:B------:R-:W-:Y:S01]  /*4270*/  UPLOP3.LUT UP2, UPT, UPT, UPT, UPT, 0x40, 0x4 ;  /* 0x000000000004789c */ /* 0x000fe20003f4e870 */
[----:B------:R-:W-:Y:S01]  /*4280*/  UMOV UR16, UR25 ;  /* 0x0000001900107c82 */ /* 0x000fe20008000000 */
[----:B------:R-:W-:-:S09]  /*4290*/  UMOV UR6, UR15 ;  /* 0x0000000f00067c82 */ /* 0x000fd20008000000 */
.L_x_86:
[----:B--2---:R-:W-:Y:S01]  /*42a0*/  ULEA UR5, UR6, UR17, 0x3 ;  /* 0x0000001106057291 */ /* 0x004fe2000f8e18ff */
[----:B---3--:R-:W-:Y:S11]  /*42b0*/  @P2 BRA `(.L_x_84) ;  /* 0x00000000000c2947 */ /* 0x008ff60003800000 */
[----:B-1----:R-:W-:Y:S04]  /*42c0*/  SHF.L.U32 R4, R2, 0x1f, RZ ;  /* 0x0000001f02047819 */ /* 0x002fe800000006ff */
[----:B------:R-:W1:Y:S02]  /*42d0*/  SYNCS.PHASECHK.TRANS64.TRYWAIT P0, [UR5], R4 ;  /* 0x00000004ff0075a7 */ /* 0x000e640008001105 */
[----:B-1----:R-:W-:Y:S05]  /*42e0*/  @!P0 BRA `(.L_x_85) ;  /* 0x0000006c009c8947 */ /* 0x002fea0003800000 */
.L_x_84:
[----:B------:R-:W-:Y:S01]  /*42f0*/  UISETP.NE.AND UP0, UPT, UR16, 0x1, UPT ;  /* 0x000000011000788c */ /* 0x000fe2000bf05270 */
[----:B------:R-:W-:Y:S01]  /*4300*/  PLOP3.LUT P2, PT, PT, PT, PT, 0x80, 0x8 ;  /* 0x000000000008781c */ /* 0x000fe20003f4f070 */
[----:B------:R-:W-:Y:S02]  /*4310*/  UIADD3 UR4, UPT, UPT, UR6, 0x1, URZ ;  /* 0x0000000106047890 */ /* 0x000fe4000fffe0ff */
[----:B------:R-:W-:Y:S02]  /*4320*/  ULEA UR12, UR6, UR22, 0x9 ;  /* 0x00000016060c7291 */ /* 0x000fe4000f8e48ff */
[----:B------:R-:W-:Y:S01]  /*4330*/  UISETP.NE.AND UP1, UPT, UR4, 0x10, UPT ;  /* 0x000000100400788c */ /* 0x000fe2000bf25270 */
[----:B------:R-:W-:Y:S01]  /*4340*/  PLOP3.LUT P0, PT, PT, PT, UP0, 0x80, 0x8 ;  /* 0x000000000008781c */ /* 0x000fe20003f0f008 */
[----:B------:R-:W-:Y:S02]  /*4350*/  UIADD3 UR10, UPT, UPT, UR12, 0x2, URZ ;  /* 0x000000020c0a7890 */ /* 0x000fe4000fffe0ff */
[----:B------:R-:W-:Y:S02]  /*4360*/  USEL UR7, URZ, 0x1, UP1 ;  /* 0x00000001ff077887 */ /* 0x000fe40008800000 */
[----:B------:R-:W-:Y:S02]  /*4370*/  USEL UR15, UR4, URZ, UP1 ;  /* 0x000000ff040f7287 */ /* 0x000fe40008800000 */
[----:B------:R-:W-:Y:S02]  /*4380*/  UIADD3 UR14, UPT, UPT, UR14, 0x1, URZ ;  /* 0x000000010e0e7890 */ /* 0x000fe4000fffe0ff */
[----:B------:R-:W-:Y:S01]  /*4390*/  @UP0 ULEA UR4, UR15, UR17, 0x3 ;  /* 0x000000110f040291 */ /* 0x000fe2000f8e18ff */
[----:B------:R-:W-:Y:S01]  /*43a0*/  LOP3.LUT R2, R2, UR7, RZ, 0x3c, !PT ;  /* 0x0000000702027c12 */ /* 0x000fe2000f8e3cff */
[----:B------:R-:W-:Y:S01]  /*43b0*/  UIADD3 UR7, UPT, UPT, UR5, 0x80, URZ ;  /* 0x0000008005077890 */ /* 0x000fe2000fffe0ff */
[----:B------:R-:W-:Y:S02]  /*43c0*/  UMOV UR13, 0x80004020 ;  /* 0x80004020000d7882 */ /* 0x000fe40000000000 */
[----:B-1----:R-:W-:Y:S01]  /*43d0*/  @P0 SHF.L.U32 R0, R2, 0x1f, RZ ;  /* 0x0000001f02000819 */ /* 0x002fe200000006ff */
[----:B------:R-:W-:Y:S01]  /*43e0*/  UMOV UR5, 0x80004020 ;  /* 0x8000402000057882 */ /* 0x000fe20000000000 */
[----:B------:R-:W-:Y:S01]  /*43f0*/  UMOV UR11, 0x80004020 ;  /* 0x80004020000b7882 */ /* 0x000fe20000000000 */
[----:B------:R-:W-:Y:S01]  /*4400*/  UMOV UR9, 0x80004020 ;  /* 0x8000402000097882 */ /* 0x000fe20000000000 */
[----:B------:R2:W3:Y:S01]  /*4410*/  @P0 SYNCS.PHASECHK.TRANS64.TRYWAIT P2, [UR4], R0 ;  /* 0x00000000ff0005a7 */ /* 0x0004e20008041104 */
[----:B------:R-:W-:Y:S02]  /*4420*/  ULEA UR4, UR6, UR21, 0x8 ;  /* 0x0000001506047291 */ /* 0x000fe4000f8e40ff */
[----:B------:R-:W-:Y:S02]  /*4430*/  UISETP.NE.AND UP0, UPT, UR14, UR19, UPT ;  /* 0x000000130e00728c */ /* 0x000fe4000bf05270 */
[----:B------:R-:W-:Y:S02]  /*4440*/  UIADD3 UR8, UPT, UPT, UR4, 0x2, URZ ;  /* 0x0000000204087890 */ /* 0x000fe4000fffe0ff */
[----:B------:R-:W-:Y:S01]  /*4450*/  UIADD3 UR16, UPT, UPT, UR16, -0x1, URZ ;  /* 0xffffffff10107890 */ /* 0x000fe2000fffe0ff */
[----:B------:R-:W-:Y:S02]  /*4460*/  UMOV UR6, UR15 ;  /* 0x0000000f00067c82 */ /* 0x000fe40008000000 */
[----:B------:R2:W-:Y:S01]  /*4470*/  UTCIMMA.2CTA gdesc[UR4], gdesc[UR12], tmem[UR18], tmem[UR28], idesc[UR29], UP2 ;  /* 0x00ff1c0c040075ea */ /* 0x0005e20009200112 */
[----:B------:R-:W-:Y:S03]  /*4480*/  UPLOP3.LUT UP2, UPT, UPT, UPT, UPT, 0x80, 0x8 ;  /* 0x000000000008789c */ /* 0x000fe60003f4f070 */
[----:B------:R2:W-:Y:S01]  /*4490*/  UTCIMMA.2CTA gdesc[UR8], gdesc[UR10], tmem[UR18], tmem[UR26], idesc[UR27], UPT ;  /* 0x00ff1a0a080075ea */ /* 0x0005e2000ba00112 */
[----:B------:R2:W-:Y:S01]  /*44a0*/  UTCBAR.2CTA.MULTICAST [UR7], URZ, UR20 ;  /* 0x000000ff070073e9 */ /* 0x0005e20008200814 */
[----:B------:R-:W-:Y:S06]  /*44b0*/  BRA.U UP0, `(.L_x_86) ;  /* 0xfffffffd00787547 */ /* 0x000fec000b83ffff */
.L_x_83:
[----:B--2---:R-:W-:Y:S01]  /*44c0*/  UIADD3 UR4, UPT, UPT, UR23, 0x170, URZ ;  /* 0x0000017017047890 */ /* 0x004fe2000fffe0ff */
[----:B------:R-:W-:-:S08]  /*44d0*/  UMOV UR14, UR19 ;  /* 0x00000013000e7c82 */ /* 0x000fd00008000000 */
[----:B------:R2:W-:Y:S01]  /*44e0*/  UTCBAR.2CTA.MULTICAST [UR4], URZ, UR30 ;  /* 0x000000ff040073e9 */ /* 0x0005e2000820081e */
[----:B------:R-:W-:Y:S02]  /*44f0*/  NOP ;  /* 0x0000000000007918 */ /* 0x000fe40000000000 */
.L_x_81:
[----:B--2---:R-:W-:Y:S01]  /*4500*/  UIADD3 UR4, UPT, UPT, UR24, 0x1, URZ ;  /* 0x0000000118047890 */ /* 0x004fe2000fffe0ff */
[----:B------:R-:W-:-:S03]  /*4510*/  ISETP.NE.AND P0, PT, R8, 0x2, PT ;  /* 0x000000020800780c */ /* 0x000fc60003f05270 */
[----:B------:R-:W-:Y:S01]  /*4520*/  UISETP.NE.AND UP0, UPT, UR4, 0x4, UPT ;  /* 0x000000040400788c */ /* 0x000fe2000bf05270 */
[----:B-1----:R-:W-:Y:S02]  /*4530*/  SEL R0, RZ, 0x1, P0 ;  /* 0x00000001ff007807 */ /* 0x002fe40000000000 */
[----:B------:R-:W-:Y:S01]  /*4540*/  SEL R8, R8, RZ, P0 ;  /* 0x000000ff08087207 */ /* 0x000fe20000000000 */
[----:B------:R-:W-:Y:S01]  /*4550*/  USEL UR5, URZ, 0x1, UP0 ;  /* 0x00000001ff057887 */ /* 0x000fe20008000000 */
[----:B------:R-:W-:Y:S01]  /*4560*/  LOP3.LUT R3, R3, R0, RZ, 0x3c, !PT ;  /* 0x0000000003037212 */ /* 0x000fe200078e3cff */
[----:B------:R-:W-:-:S04]  /*4570*/  USEL UR24, UR4, URZ, UP0 ;  /* 0x000000ff04187287 */ /* 0x000fc80008000000 */
[----:B------:R-:W-:Y:S01]  /*4580*/  LOP3.LUT R9, R9, UR5, RZ, 0x3c, !PT ;  /* 0x0000000509097c12 */ /* 0x000fe2000f8e3cff */
[----:B------:R-:W-:Y:S07]  /*4590*/  @P1 BRA `(.L_x_87) ;  /* 0xfffffff800b01947 */ /* 0x000fee000383ffff */
[----:B------:R-:W1:Y:S01]  /*45a0*/  S2UR UR8, SR_CgaCtaId ;  /* 0x00000000000879c3 */ /* 0x000e620000008800 */
[----:B------:R-:W-:Y:S01]  /*45b0*/  ELECT P0, URZ, PT ;  /* 0x0000000000ff782f */ /* 0x000fe20003800000 */
[----:B------:R-:W-:Y:S01]  /*45c0*/  HFMA2 R0, -RZ, RZ, 0, 5.9604644775390625e-08 ;  /* 0x00000001ff007431 */ /* 0x000fe200000001ff */
[----:B------:R-:W-:-:S05]  /*45d0*/  UMOV UR4, 0x40 ;  /* 0x0000004000047882 */ /* 0x000fca0000000000 */
[----:B------:R-:W-:Y:S01]  /*45e0*/  UVIRTCOUNT.DEALLOC.SMPOOL 0x80 ;  /* 0x000000800000784c */ /* 0x000fe20000000000 */
[----:B------:R-:W-:Y:S02]  /*45f0*/  UISETP.NE.AND UP1, UPT, UR33, URZ, UPT ;  /* 0x000000ff2100728c */ /* 0x000fe4000bf25270 */
[----:B-1----:R-:W-:-:S09]  /*4600*/  ULEA UR8, UR8, UR4, 0x18 ;  /* 0x0000000408087291 */ /* 0x002fd2000f8ec0ff */
[----:B------:R1:W-:Y:S01]  /*4610*/  @P0 STS.U8 [UR8+0x1c], R0 ;  /* 0x00001c00ff000988 */ /* 0x0003e20008000008 */
[----:B------:R-:W-:Y:S05]  /*4620*/  BRA.U UP1, `(.L_x_88) ;  /* 0x0000000101a07547 */ /* 0x000fea000b800000 */
[----:B------:R-:W-:Y:S01]  /*4630*/  UIADD3 UR7, UPT, UPT, UR17, 0x190, URZ ;  /* 0x0000019011077890 */ /* 0x000fe2000fffe0ff */
[----:B------:R-:W-:-:S03]  /*4640*/  SHF.L.U32 R2, R9, 0x1f, RZ ;  /* 0x0000001f09027819 */ /* 0x000fc600000006ff */
[----:B------:R-:W-:-:S09]  /*4650*/  ULEA UR4, UR24, UR7, 0x3 ;  /* 0x0000000718047291 */ /* 0x000fd2000f8e18ff */
[----:B------:R-:W2:Y:S02]  /*4660*/  SYNCS.PHASECHK.TRANS64.TRYWAIT P0, [UR4], R2 ;  /* 0x00000002ff0075a7 */ /* 0x000ea40008001104 */
[----:B--2---:R-:W-:Y:S05]  /*4670*/  @!P0 BRA `(.L_x_89) ;  /* 0x0000006800d08947 */ /* 0x004fea0003800000 */
.L_x_203:
        /* <DEDUP_REMOVED lines=9> */
.L_x_205:
        /* <DEDUP_REMOVED lines=9> */
.L_x_207:
[----:B------:R-:W-:-:S04]  /*47a0*/  UIADD3 UR4, UPT, UPT, UR4, 0x1, URZ ;  /* 0x0000000104047890 */ /* 0x000fc8000fffe0ff */
[----:B------:R-:W-:-:S04]  /*47b0*/  UISETP.NE.AND UP0, UPT, UR4, 0x4, UPT ;  /* 0x000000040400788c */ /* 0x000fc8000bf05270 */
[----:B------:R-:W-:Y:S02]  /*47c0*/  USEL UR5, URZ, 0x1, UP0 ;  /* 0x00000001ff057887 */ /* 0x000fe40008000000 */
[----:B------:R-:W-:-:S04]  /*47d0*/  USEL UR4, UR4, URZ, UP0 ;  /* 0x000000ff04047287 */ /* 0x000fc80008000000 */
[----:B------:R-:W-:Y:S01]  /*47e0*/  ULEA UR4, UR4, UR7, 0x3 ;  /* 0x0000000704047291 */ /* 0x000fe2000f8e18ff */
[----:B------:R-:W-:-:S04]  /*47f0*/  LOP3.LUT R2, R2, UR5, RZ, 0x3c, !PT ;  /* 0x0000000502027c12 */ /* 0x000fc8000f8e3cff */
[----:B------:R-:W-:Y:S01]  /*4800*/  SHF.L.U32 R2, R2, 0x1f, RZ ;  /* 0x0000001f02027819 */ /* 0x000fe200000006ff */
[----:B-1----:R-:W-:-:S04]  /*4810*/  IMAD.U32 R0, RZ, RZ, UR4 ;  /* 0x00000004ff007e24 */ /* 0x002fc8000f8e00ff */
[----:B------:R1:W2:Y:S03]  /*4820*/  SYNCS.PHASECHK.TRANS64.TRYWAIT P0, [R0+URZ], R2 ;  /* 0x00000002000075a7 */ /* 0x0002a600080011ff */
[----:B--2---:R-:W-:Y:S05]  /*4830*/  @!P0 NANOSLEEP.SYNCS 0x989680 ;  /* 0x009896800000895d */ /* 0x004fea0003900000 */
[----:B------:R-:W2:Y:S02]  /*4840*/  @!P0 SYNCS.PHASECHK.TRANS64 P0, [R0+URZ], R2 ;  /* 0x00000002000085a7 */ /* 0x000ea400080010ff */
[----:B--2---:R-:W-:Y:S05]  /*4850*/  @P0 BRA `(.L_x_92) ;  /* 0x0000000000200947 */ /* 0x004fea0003800000 */
.L_x_93:
[----:B--2---:R2:W4:Y:S02]  /*4860*/  SYNCS.PHASECHK.TRANS64.TRYWAIT P0, [R0+URZ], R2 ;  /* 0x00000002000075a7 */ /* 0x00452400080011ff */
[----:B----4-:R-:W-:Y:S05]  /*4870*/  @!P0 NANOSLEEP.SYNCS 0x989680 ;  /* 0x009896800000895d */ /* 0x010fea0003900000 */
[----:B------:R-:W4:Y:S02]  /*4880*/  @!P0 SYNCS.PHASECHK.TRANS64 P0, [R0+URZ], R2 ;  /* 0x00000002000085a7 */ /* 0x000f2400080010ff */
[----:B----4-:R-:W-:Y:S05]  /*4890*/  @!P0 BRA `(.L_x_93) ;  /* 0xfffffffc00f08947 */ /* 0x010fea000383ffff */
[----:B------:R-:W-:Y:S05]  /*48a0*/  BRA `(.L_x_92) ;  /* 0x00000000000c7947 */ /* 0x000fea0003800000 */
.L_x_88:
[----:B------:R-:W-:-:S04]  /*48b0*/  UIADD3 UR4, UPT, UPT, UR17, 0x1d0, URZ ;  /* 0x000001d011047890 */ /* 0x000fc8000fffe0ff */
[----:B------:R-:W-:-:S09]  /*48c0*/  UPRMT UR4, UR34, 0x654, UR4 ;  /* 0x0000065422047896 */ /* 0x000fd20008000004 */
[----:B------:R-:W-:Y:S03]  /*48d0*/  SYNCS.ARRIVE.TRANS64.RED.A1T0 RZ, [UR4], RZ ;  /* 0x000000ffffff79a7 */ /* 0x000fe60008100404 */
.L_x_92:
[----:B-12---:R-:W-:Y:S01]  /*48e0*/  SHF.L.U32 R2, RZ, 0x1f, RZ ;  /* 0x0000001fff027819 */ /* 0x006fe200000006ff */
[----:B------:R-:W-:Y:S01]  /*48f0*/  UIADD3 UR4, UPT, UPT, UR17, 0x1d0, URZ ;  /* 0x000001d011047890 */ /* 0x000fe2000fffe0ff */
[----:B------:R-:W-:Y:S02]  /*4900*/  PLOP3.LUT P0, PT, PT, PT, UP1, 0x80, 0x8 ;  /* 0x000000000008781c */ /* 0x000fe40003f0f018 */
[----:B------:R-:W1:Y:S02]  /*4910*/  SYNCS.PHASECHK.TRANS64.TRYWAIT P1, [UR17+0x1d0], R2 ;  /* 0x0001d002ff0075a7 */ /* 0x000e640008021111 */
[----:B-1----:R-:W-:Y:S09]  /*4920*/  @!P1 BRA `(.L_x_94) ;  /* 0x00000068006c9947 */ /* 0x002ff20003800000 */
.L_x_209:
[----:B------:R-:W-:Y:S01]  /*4930*/  @!UP1 UPRMT UR4, UR34, 0x654, UR4 ;  /* 0x0000065422049896 */ /* 0x000fe20008000004 */
[----:B------:R-:W-:Y:S01]  /*4940*/  UMOV UR5, 0xffff ;  /* 0x0000ffff00057882 */ /* 0x000fe20000000000 */
[----:B------:R-:W-:-:S07]  /*4950*/  UMOV UR6, 0x1 ;  /* 0x0000000100067882 */ /* 0x000fce0000000000 */
[----:B------:R-:W-:Y:S01]  /*4960*/  @!P0 SYNCS.ARRIVE.TRANS64.RED.A1T0 RZ, [UR4], RZ ;  /* 0x000000ffffff89a7 */ /* 0x000fe20008100404 */
[----:B------:R-:W-:Y:S01]  /*4970*/  NOP ;  /* 0x0000000000007918 */ /* 0x000fe20000000000 */
[----:B-1----:R-:W1:Y:S01]  /*4980*/  LDS R0, [UR8+0x14] ;  /* 0x00001408ff007984 */ /* 0x002e620008000800 */
[----:B------:R-:W-:-:S04]  /*4990*/  ULOP3.LUT UR4, UR32, 0xffff, URZ, 0xc0, !UPT ;  /* 0x0000ffff20047892 */ /* 0x000fc8000f8ec0ff */
[----:B------:R-:W-:-:S04]  /*49a0*/  USHF.R.U32.HI UR4, URZ, 0x5, UR4 ;  /* 0x00000005ff047899 */ /* 0x000fc80008011604 */
[----:B------:R-:W-:Y:S02]  /*49b0*/  USHF.L.U32 UR5, UR5, UR4, URZ ;  /* 0x0000000405057299 */ /* 0x000fe400080006ff */
[----:B------:R-:W-:-:S04]  /*49c0*/  USHF.L.U32 UR4, UR6, UR4, URZ ;  /* 0x0000000406047299 */ /* 0x000fc800080006ff */
[----:B-1----:R-:W-:-:S04]  /*49d0*/  LOP3.LUT R0, R0, UR5, RZ, 0xc0, !PT ;  /* 0x0000000500007c12 */ /* 0x002fc8000f8ec0ff */
[----:B------:R-:W-:-:S13]  /*49e0*/  ISETP.NE.AND P0, PT, R0, UR5, PT ;  /* 0x0000000500007c0c */ /* 0x000fda000bf05270 */
[----:B------:R-:W-:Y:S05]  /*49f0*/  @P0 BRA `(.L_x_95) ;  /* 0x0000000000580947 */ /* 0x000fea0003800000 */
[----:B------:R-:W1:Y:S02]  /*4a00*/  LDS R0, [UR8+0x18] ;  /* 0x00001808ff007984 */ /* 0x000e640008000800 */
[----:B-1----:R-:W-:-:S04]  /*4a10*/  LOP3.LUT R0, R0, UR4, RZ, 0xc0, !PT ;  /* 0x0000000400007c12 */ /* 0x002fc8000f8ec0ff */
[----:B------:R-:W-:-:S13]  /*4a20*/  ISETP.NE.AND P0, PT, R0, UR4, PT ;  /* 0x0000000400007c0c */ /* 0x000fda000bf05270 */
[----:B------:R-:W-:Y:S05]  /*4a30*/  @P0 BRA `(.L_x_96) ;  /* 0x00000000003c0947 */ /* 0x000fea0003800000 */
[----:B------:R-:W1:Y:S01]  /*4a40*/  S2R R2, SR_LANEID ;  /* 0x0000000000027919 */ /* 0x000e620000000000 */
[----:B------:R-:W-:-:S06]  /*4a50*/  ULOP3.LUT UR5, URZ, UR5, URZ, 0x33, !UPT ;  /* 0x00000005ff057292 */ /* 0x000fcc000f8e33ff */
[----:B------:R-:W-:-:S04]  /*4a60*/  IMAD.U32 R0, RZ, RZ, UR5 ;  /* 0x00000005ff007e24 */ /* 0x000fc8000f8e00ff */
[----:B------:R2:W4:Y:S02]  /*4a70*/  REDUX UR7, R0 ;  /* 0x00000000000773c4 */ /* 0x0005240000000000 */
[----:B------:R1:W-:Y:S01]  /*4a80*/  UTCATOMSWS.AND URZ, UR5 ;  /* 0x0000000500ff79e3 */ /* 0x0003e20008000000 */
[----:B--2---:R-:W-:Y:S01]  /*4a90*/  LOP3.LUT R0, RZ, UR4, RZ, 0x33, !PT ;  /* 0x00000004ff007c12 */ /* 0x004fe2000f8e33ff */
[----:B------:R-:W-:Y:S02]  /*4aa0*/  VOTEU.ANY UR4, UPT, PT ;  /* 0x0000000000047886 */ /* 0x000fe400038e0100 */
[----:B------:R-:W-:Y:S02]  /*4ab0*/  UFLO.U32 UR4, UR4 ;  /* 0x00000004000472bd */ /* 0x000fe400080e0000 */
[----:B------:R-:W2:Y:S04]  /*4ac0*/  REDUX UR6, R0 ;  /* 0x00000000000673c4 */ /* 0x000ea80000000000 */
[----:B-1----:R-:W-:-:S02]  /*4ad0*/  ISETP.EQ.U32.AND P0, PT, R2, UR4, PT ;  /* 0x0000000402007c0c */ /* 0x002fc4000bf02070 */
[----:B----4-:R-:W-:-:S11]  /*4ae0*/  MOV R2, UR7 ;  /* 0x0000000700027c02 */ /* 0x010fd60008000f00 */
[----:B------:R1:W-:Y:S01]  /*4af0*/  @P0 ATOMS.AND RZ, [UR8+0x14], R2 ;  /* 0x00001402ffff098c */ /* 0x0003e2000a800008 */
[----:B--2---:R-:W-:-:S05]  /*4b00*/  IMAD.U32 R0, RZ, RZ, UR6 ;  /* 0x00000006ff007e24 */ /* 0x004fca000f8e00ff */
[----:B------:R1:W-:Y:S01]  /*4b10*/  @P0 ATOMS.AND RZ, [UR8+0x18], R0 ;  /* 0x00001800ffff098c */ /* 0x0003e2000a800008 */
[----:B------:R-:W-:Y:S05]  /*4b20*/  BRA `(.L_x_97) ;  /* 0x0000000000147947 */ /* 0x000fea0003800000 */
.L_x_96:
[----:B------:R-:W-:Y:S02]  /*4b30*/  MOV R2, 0x4b50 ;  /* 0x00004b5000027802 */ /* 0x000fe40000000f00 */
[----:B---3-5:R-:W-:Y:S05]  /*4b40*/  CALL.REL.NOINC `($__internal_0_$__cuda_sm10x_tcgen05_guardrail_trap_col_being_dealloced_not_returned_by_alloc) ;  /* 0x0000006c00487944 */ /* 0x028fea0003c00000 */
[----:B------:R-:W-:Y:S05]  /*4b50*/  BRA `(.L_x_97) ;  /* 0x0000000000087947 */ /* 0x000fea0003800000 */
.L_x_95:
[----:B------:R-:W-:Y:S02]  /*4b60*/  MOV R2, 0x4b80 ;  /* 0x00004b8000027802 */ /* 0x000fe40000000f00 */
[----:B---3-5:R-:W-:Y:S05]  /*4b70*/  CALL.REL.NOINC `($__internal_2_$__cuda_sm10x_tcgen05_guardrail_trap_unallocated_columns_being_dealloced) ;  /* 0x0000006c00547944 */ /* 0x028fea0003c00000 */
.L_x_97:
[----:B------:R-:W-:Y:S01]  /*4b80*/  NOP ;  /* 0x0000000000007918 */ /* 0x000fe20000000000 */
[----:B------:R-:W-:Y:S05]  /*4b90*/  EXIT ;  /* 0x000000000000794d */ /* 0x000fea0003800000 */
.L_x_68:
[----:B------:R-:W-:-:S09]  /*4ba0*/  UISETP.NE.OR UP0, UPT, UR18, 0x3, !UP3 ;  /* 0x000000031200788c */ /* 0x000fd2000df05670 */
[----:B------:R-:W-:Y:S05]  /*4bb0*/  BRA.U UP0, `(.L_x_98) ;  /* 0x0000001100b87547 */ /* 0x000fea000b800000 */
[----:B------:R-:W1:Y:S01]  /*4bc0*/  LDCU UR37, c[0x0][0x370] ;  /* 0x00006e00ff2577ac */ /* 0x000e620008000800 */
[----:B------:R-:W2:Y:S01]  /*4bd0*/  LDC.64 R16, c[0x0][0x348] ;  /* 0x0000d200ff107b82 */ /* 0x000ea20000000a00 */
[----:B------:R-:W-:Y:S02]  /*4be0*/  HFMA2 R13, -RZ, RZ, 0, 0 ;  /* 0x00000000ff0d7431 */ /* 0x000fe400000001ff */
[----:B------:R-:W-:Y:S01]  /*4bf0*/  IMAD.MOV.U32 R15, RZ, RZ, 0x1 ;  /* 0x00000001ff0f7424 */ /* 0x000fe200078e00ff */
[----:B------:R-:W1:Y:S01]  /*4c00*/  LDCU.128 UR48, c[0x0][0xb10] ;  /* 0x00016200ff3077ac */ /* 0x000e620008000c00 */
[----:B------:R-:W-:Y:S01]  /*4c10*/  IMAD.MOV.U32 R14, RZ, RZ, RZ ;  /* 0x000000ffff0e7224 */ /* 0x000fe200078e00ff */
[----:B------:R-:W-:Y:S01]  /*4c20*/  MOV R7, 0x1000 ;  /* 0x0000100000077802 */ /* 0x000fe20000000f00 */
[----:B------:R-:W3:Y:S01]  /*4c30*/  LDCU UR31, c[0x0][0x374] ;  /* 0x00006e80ff1f77ac */ /* 0x000ee20008000800 */
[----:B------:R-:W4:Y:S01]  /*4c40*/  LDC.64 R2, c[0x0][0x888] ;  /* 0x00022200ff027b82 */ /* 0x000f220000000a00 */
[----:B------:R-:W3:Y:S01]  /*4c50*/  LDCU UR15, c[0x0][0xb0c] ;  /* 0x00016180ff0f77ac */ /* 0x000ee20008000800 */
[----:B------:R-:W2:Y:S06]  /*4c60*/  LDCU UR53, c[0x0][0xb20] ;  /* 0x00016400ff3577ac */ /* 0x000eac0008000800 */
[----:B------:R-:W4:Y:S01]  /*4c70*/  LDC.64 R4, c[0x0][0x890] ;  /* 0x00022400ff047b82 */ /* 0x000f220000000a00 */
[----:B------:R-:W2:Y:S01]  /*4c80*/  LDCU UR4, c[0x0][0xb30] ;  /* 0x00016600ff0477ac */ /* 0x000ea20008000800 */
[----:B------:R-:W-:Y:S01]  /*4c90*/  UMOV UR21, 0x400 ;  /* 0x0000040000157882 */ /* 0x000fe20000000000 */
[----:B-1----:R-:W-:-:S02]  /*4ca0*/  UIMAD.WIDE.U32 UR6, UR37, UR48, URZ ;  /* 0x00000030250672a5 */ /* 0x002fc4000f8e00ff */
[----:B---3--:R-:W-:Y:S02]  /*4cb0*/  UIMAD.WIDE.U32 UR8, UR31, UR51, URZ ;  /* 0x000000331f0872a5 */ /* 0x008fe4000f8e00ff */
[----:B------:R-:W-:Y:S02]  /*4cc0*/  ULEA UR21, UR46, UR21, 0x18 ;  /* 0x000000152e157291 */ /* 0x000fe4000f8ec0ff */
[----:B------:R-:W-:Y:S02]  /*4cd0*/  UPLOP3.LUT UP2, UPT, UPT, UPT, UPT, 0x40, 0x4 ;  /* 0x000000000004789c */ /* 0x000fe40003f4e870 */
[----:B------:R-:W-:Y:S01]  /*4ce0*/  UIADD3 UR38, UPT, UPT, UR21, 0x118, URZ ;  /* 0x0000011815267890 */ /* 0x000fe2000fffe0ff */
[----:B------:R-:W-:Y:S01]  /*4cf0*/  UMOV UR6, UR7 ;  /* 0x0000000700067c82 */ /* 0x000fe20008000000 */
[----:B------:R-:W-:Y:S01]  /*4d00*/  UMOV UR39, UR9 ;  /* 0x0000000900277c82 */ /* 0x000fe20008000000 */
[----:B------:R-:W-:Y:S02]  /*4d10*/  UISETP.GE.AND UP0, UPT, UR45, 0x1, UPT ;  /* 0x000000012d00788c */ /* 0x000fe4000bf06270 */
[----:B------:R-:W-:Y:S01]  /*4d20*/  UISETP.NE.AND UP4, UPT, UR45, 0x1, UPT ;  /* 0x000000012d00788c */ /* 0x000fe2000bf85270 */
[----:B------:R-:W1:Y:S01]  /*4d30*/  LDCU.64 UR22, c[0x0][0xb28] ;  /* 0x00016500ff1677ac */ /* 0x000e620008000a00 */
[----:B------:R-:W-:-:S02]  /*4d40*/  UISETP.NE.AND UP6, UPT, UR15, 0x1, UPT ;  /* 0x000000010f00788c */ /* 0x000fc4000bfc5270 */
[----:B------:R-:W-:Y:S02]  /*4d50*/  UISETP.NE.AND UP5, UPT, UR50, 0x1, UPT ;  /* 0x000000013200788c */ /* 0x000fe4000bfa5270 */
[----:B------:R-:W-:Y:S02]  /*4d60*/  UIADD3 UR41, UPT, UPT, UR21, 0x100, URZ ;  /* 0x0000010015297890 */ /* 0x000fe4000fffe0ff */
[----:B------:R-:W-:Y:S02]  /*4d70*/  UIADD3 UR33, UPT, UPT, UR21, 0x108, URZ ;  /* 0x0000010815217890 */ /* 0x000fe4000fffe0ff */
[----:B------:R-:W-:Y:S02]  /*4d80*/  UIADD3 UR25, UPT, UPT, UR21, 0x110, URZ ;  /* 0x0000011015197890 */ /* 0x000fe4000fffe0ff */
[----:B------:R-:W-:Y:S02]  /*4d90*/  UPRMT UR38, UR46, 0x654, UR38 ;  /* 0x000006542e267896 */ /* 0x000fe40008000026 */
[----:B------:R-:W-:-:S02]  /*4da0*/  USHF.R.U32.HI UR47, URZ, UR49, UR6 ;  /* 0x00000031ff2f7299 */ /* 0x000fc40008011606 */
[----:B--2---:R-:W-:Y:S02]  /*4db0*/  USHF.R.U32.HI UR39, URZ, UR53, UR39 ;  /* 0x00000035ff277299 */ /* 0x004fe40008011627 */
[----:B------:R-:W-:-:S11]  /*4dc0*/  UISETP.NE.AND UP3, UPT, UR4, 0x1, UPT ;  /* 0x000000010400788c */ /* 0x000fd6000bf65270 */
.L_x_109:
[C---:B------:R-:W-:Y:S02]  /*4dd0*/  LEA R12, R14.reuse, UR21, 0x3 ;  /* 0x000000150e0c7c11 */ /* 0x040fe4000f8e18ff */
[----:B------:R-:W-:Y:S02]  /*4de0*/  SHF.L.U32 R0, R13, 0x1f, RZ ;  /* 0x0000001f0d007819 */ /* 0x000fe400000006ff */
[----:B------:R-:W-:Y:S02]  /*4df0*/  LEA R8, R14, UR21, 0x4 ;  /* 0x000000150e087c11 */ /* 0x000fe4000f8e20ff */
[----:B--2---:R-:W2:Y:S02]  /*4e00*/  SYNCS.PHASECHK.TRANS64.TRYWAIT P0, [R12+URZ+0x150], R0 ;  /* 0x000150000c0075a7 */ /* 0x004ea400080011ff */
[----:B--2---:R-:W-:Y:S05]  /*4e10*/  @!P0 BRA `(.L_x_99) ;  /* 0x0000006400488947 */ /* 0x004fea0003800000 */
.L_x_210:
[----:B------:R-:W3:Y:S01]  /*4e20*/  LDS.128 R8, [R8+0x1e0] ;  /* 0x0001e00008087984 */ /* 0x000ee20000000c00 */
[----:B------:R-:W-:Y:S01]  /*4e30*/  UISETP.GE.AND UP0, UPT, UR45, 0x1, UPT ;  /* 0x000000012d00788c */ /* 0x000fe2000bf06270 */
[----:B------:R-:W-:Y:S01]  /*4e40*/  @!PT LDS RZ, [RZ] ;  /* 0x00000000fffff984 */ /* 0x000fe20000000800 */
[----:B------:R-:W-:Y:S01]  /*4e50*/  @!PT LDS RZ, [RZ] ;  /* 0x00000000fffff984 */ /* 0x000fe20000000800 */
[----:B------:R-:W-:Y:S01]  /*4e60*/  @!PT LDS RZ, [RZ] ;  /* 0x00000000fffff984 */ /* 0x000fe20000000800 */
[----:B------:R-:W-:Y:S01]  /*4e70*/  @!PT LDS RZ, [RZ] ;  /* 0x00000000fffff984 */ /* 0x000fe20000000800 */
[----:B------:R1:W-:Y:S06]  /*4e80*/  MEMBAR.ALL.CTA ;  /* 0x0000000000007992 */ /* 0x0003ec0000008000 */
[----:B-1----:R-:W1:Y:S01]  /*4e90*/  FENCE.VIEW.ASYNC.S ;  /* 0x00000000000073c6 */ /* 0x002e620000000000 */
[----:B---3--:R-:W-:Y:S11]  /*4ea0*/  LOP3.LUT P0, RZ, R10, 0x1, RZ, 0xc0, !PT ;  /* 0x000000010aff7812 */ /* 0x008ff6000780c0ff */
[----:B------:R-:W-:Y:S02]  /*4eb0*/  @!UPT UIADD3 URZ, UPT, UPT, URZ, URZ, URZ ;  /* 0x000000fffffff290 */ /* 0x000fe4000fffe0ff */
[----:B-1----:R-:W-:Y:S01]  /*4ec0*/  VOTEU.ANY UP1, P0 ;  /* 0x0000000000ff7886 */ /* 0x002fe20000020100 */
[----:B------:R-:W-:Y:S11]  /*4ed0*/  PLOP3.LUT P0, PT, PT, PT, UP1, 0x80, 0x8 ;  /* 0x000000000008781c */ /* 0x000ff60003f0f018 */
[----:B------:R-:W-:Y:S02]  /*4ee0*/  @!UPT UIADD3 URZ, UPT, UPT, URZ, URZ, URZ ;  /* 0x000000fffffff290 */ /* 0x000fe4000fffe0ff */
[----:B--2---:R-:W-:Y:S02]  /*4ef0*/  @P0 SHF.R.U32.HI R0, RZ, 0x10, R9 ;  /* 0x00000010ff000819 */ /* 0x004fe40000011609 */
[----:B------:R-:W-:Y:S02]  /*4f00*/  @P0 MOV R6, R8 ;  /* 0x0000000800060202 */ /* 0x000fe40000000f00 */
[----:B------:R-:W-:Y:S01]  /*4f10*/  @P0 R2UR UR4, R0 ;  /* 0x00000000000402ca */ /* 0x000fe200000e0000 */
[----:B------:R-:W-:Y:S01]  /*4f20*/  VIADD R0, R12, 0x160 ;  /* 0x000001600c007836 */ /* 0x000fe20000000000 */
[----:B------:R-:W-:Y:S02]  /*4f30*/  @P0 LOP3.LUT R8, R9, 0xffff, RZ, 0xc0, !PT ;  /* 0x0000ffff09080812 */ /* 0x000fe400078ec0ff */
[----:B------:R-:W-:Y:S02]  /*4f40*/  @P0 R2UR UR6, R6 ;  /* 0x00000000060602ca */ /* 0x000fe400000e0000 */
[----:B------:R-:W-:Y:S02]  /*4f50*/  PRMT R0, RZ, 0x654, R0 ;  /* 0x00000654ff007816 */ /* 0x000fe40000000000 */
[----:B------:R-:W-:Y:S02]  /*4f60*/  @P0 R2UR UR5, R8 ;  /* 0x00000000080502ca */ /* 0x000fe400000e0000 */
[----:B------:R1:W-:Y:S03]  /*4f70*/  SYNCS.ARRIVE.TRANS64.RED.A1T0 RZ, [R0+URZ], RZ ;  /* 0x000000ff00ff79a7 */ /* 0x0003e600081004ff */
[----:B------:R-:W-:Y:S04]  /*4f80*/  @UP1 UMOV UR29, UR4 ;  /* 0x00000004001d1c82 */ /* 0x000fe80008000000 */
[----:B------:R-:W-:Y:S04]  /*4f90*/  @UP1 UMOV UR14, UR6 ;  /* 0x00000006000e1c82 */ /* 0x000fe80008000000 */
[----:B------:R-:W-:Y:S01]  /*4fa0*/  @UP1 UMOV UR13, UR5 ;  /* 0x00000005000d1c82 */ /* 0x000fe20008000000 */
[----:B------:R-:W-:Y:S05]  /*4fb0*/  BRA.U !UP0, `(.L_x_100) ;  /* 0x0000000108a47547 */ /* 0x000fea000b800000 */
[----:B------:R-:W-:Y:S02]  /*4fc0*/  UIMAD.WIDE.U32 UR16, UR13, UR51, URZ ;  /* 0x000000330d1072a5 */ /* 0x000fe4000f8e00ff */
[----:B------:R-:W-:Y:S02]  /*4fd0*/  UIMAD.WIDE.U32 UR18, UR14, UR48, URZ ;  /* 0x000000300e1272a5 */ /* 0x000fe4000f8e00ff */
[----:B------:R-:W-:Y:S02]  /*4fe0*/  USEL UR4, UR31, UR39, !UP5 ;  /* 0x000000271f047287 */ /* 0x000fe4000e800000 */
[----:B------:R-:W-:Y:S02]  /*4ff0*/  USEL UR7, UR37, UR47, !UP6 ;  /* 0x0000002f25077287 */ /* 0x000fe4000f000000 */
[----:B------:R-:W-:Y:S02]  /*5000*/  UIMAD.WIDE.U32 UR8, UR4, UR22, URZ ;  /* 0x00000016040872a5 */ /* 0x000fe4000f8e00ff */
[----:B------:R-:W-:Y:S01]  /*5010*/  UIMAD.WIDE.U32 UR10, UR7, UR22, URZ ;  /* 0x00000016070a72a5 */ /* 0x000fe2000f8e00ff */
[----:B------:R-:W-:Y:S02]  /*5020*/  UMOV UR5, UR17 ;  /* 0x0000001100057c82 */ /* 0x000fe40008000000 */
[----:B------:R-:W-:Y:S03]  /*5030*/  USHF.R.U32.HI UR6, URZ, UR53, UR5 ;  /* 0x00000035ff067299 */ /* 0x000fe60008011605 */
[----:B------:R-:W-:Y:S01]  /*5040*/  UMOV UR5, UR19 ;  /* 0x0000001300057c82 */ /* 0x000fe20008000000 */
[----:B------:R-:W-:Y:S02]  /*5050*/  USEL UR6, UR13, UR6, !UP5 ;  /* 0x000000060d067287 */ /* 0x000fe4000e800000 */
[----:B------:R-:W-:Y:S03]  /*5060*/  USHF.R.U32.HI UR12, URZ, UR49, UR5 ;  /* 0x00000031ff0c7299 */ /* 0x000fe60008011605 */
[----:B------:R-:W-:Y:S02]  /*5070*/  UMOV UR5, UR9 ;  /* 0x0000000900057c82 */ /* 0x000fe40008000000 */
[----:B------:R-:W-:Y:S03]  /*5080*/  @UP4 USHF.R.U32.HI UR4, URZ, UR23, UR5 ;  /* 0x00000017ff044299 */ /* 0x000fe60008011605 */
[----:B------:R-:W-:Y:S01]  /*5090*/  UMOV UR5, UR11 ;  /* 0x0000000b00057c82 */ /* 0x000fe20008000000 */
[----:B------:R-:W-:Y:S02]  /*50a0*/  UIMAD UR4, UR45, UR4, URZ ;  /* 0x000000042d0472a4 */ /* 0x000fe4000f8e02ff */
[----:B------:R-:W-:Y:S02]  /*50b0*/  @UP4 USHF.R.U32.HI UR7, URZ, UR23, UR5 ;  /* 0x00000017ff074299 */ /* 0x000fe40008011605 */
[----:B------:R-:W-:Y:S02]  /*50c0*/  UIMAD.WIDE.U32 UR10, UR6, UR22, URZ ;  /* 0x00000016060a72a5 */ /* 0x000fe4000f8e00ff */
[----:B------:R-:W-:Y:S02]  /*50d0*/  USEL UR5, UR14, UR12, !UP6 ;  /* 0x0000000c0e057287 */ /* 0x000fe4000f000000 */
[----:B------:R-:W-:Y:S02]  /*50e0*/  UIMAD UR8, UR45, UR7, URZ ;  /* 0x000000072d0872a4 */ /* 0x000fe4000f8e02ff */
[----:B------:R-:W-:Y:S03]  /*50f0*/  UISETP.GE.AND UP0, UPT, UR6, UR4, UPT ;  /* 0x000000040600728c */ /* 0x000fe6000bf06270 */
[----:B------:R-:W-:Y:S01]  /*5100*/  UMOV UR4, UR11 ;  /* 0x0000000b00047c82 */ /* 0x000fe20008000000 */
[----:B------:R-:W-:Y:S02]  /*5110*/  UISETP.GE.OR UP0, UPT, UR5, UR8, UP0 ;  /* 0x000000080500728c */ /* 0x000fe40008706670 */
[----:B------:R-:W-:Y:S02]  /*5120*/  USHF.R.U32.HI UR4, URZ, UR23, UR4 ;  /* 0x00000017ff047299 */ /* 0x000fe40008011604 */
[----:B------:R-:W-:Y:S02]  /*5130*/  UIMAD.WIDE.U32 UR8, UR5, UR22, URZ ;  /* 0x00000016050872a5 */ /* 0x000fe4000f8e00ff */
[----:B------:R-:W-:Y:S04]  /*5140*/  USEL UR10, UR6, UR4, !UP4 ;  /* 0x00000004060a7287 */ /* 0x000fe8000e000000 */
[----:B------:R-:W-:Y:S01]  /*5150*/  UIADD3 UR11, UPT, UPT, -UR10, URZ, URZ ;  /* 0x000000ff0a0b7290 */ /* 0x000fe2000fffe1ff */
[----:B------:R-:W-:Y:S02]  /*5160*/  @!UP0 UMOV UR4, UR9 ;  /* 0x0000000900048c82 */ /* 0x000fe40008000000 */
[----:B------:R-:W-:Y:S02]  /*5170*/  @!UP0 USHF.R.U32.HI UR4, URZ, UR23, UR4 ;  /* 0x00000017ff048299 */ /* 0x000fe40008011604 */
[----:B------:R-:W-:Y:S02]  /*5180*/  UIMAD UR8, UR45, UR11, UR6 ;  /* 0x0000000b2d0872a4 */ /* 0x000fe4000f8e0206 */
[----:B------:R-:W-:Y:S04]  /*5190*/  @!UP0 USEL UR4, UR5, UR4, !UP4 ;  /* 0x0000000405048287 */ /* 0x000fe8000e000000 */
[----:B------:R-:W-:Y:S02]  /*51a0*/  @!UP0 UIMAD UR7, UR7, UR8, UR4 ;  /* 0x00000008070782a4 */ /* 0x000fe4000f8e0204 */
[----:B------:R-:W-:Y:S02]  /*51b0*/  @!UP0 UIADD3 UR9, UPT, UPT, UR10, -UR4, URZ ;  /* 0x800000040a098290 */ /* 0x000fe4000fffe0ff */
[----:B------:R-:W-:Y:S02]  /*51c0*/  UIADD3 UR8, UPT, UPT, -UR6, URZ, URZ ;  /* 0x000000ff06087290 */ /* 0x000fe4000fffe1ff */
[----:B------:R-:W-:Y:S02]  /*51d0*/  UIADD3 UR4, UPT, UPT, -UR5, URZ, URZ ;  /* 0x000000ff05047290 */ /* 0x000fe4000fffe1ff */
[----:B------:R-:W-:Y:S03]  /*51e0*/  @!UP0 UIMAD UR6, UR9, UR45, UR5 ;  /* 0x0000002d090682a4 */ /* 0x000fe6000f8e0205 */
[----:B------:R-:W-:Y:S01]  /*51f0*/  @!UP0 UMOV UR5, UR7 ;  /* 0x0000000700058c82 */ /* 0x000fe20008000000 */
[----:B------:R-:W-:Y:S02]  /*5200*/  UIMAD UR7, UR15, UR4, UR14 ;  /* 0x000000040f0772a4 */ /* 0x000fe4000f8e020e */
[----:B------:R-:W-:Y:S02]  /*5210*/  UIMAD UR4, UR50, UR8, UR13 ;  /* 0x00000008320472a4 */ /* 0x000fe4000f8e020d */
[----:B------:R-:W-:Y:S02]  /*5220*/  UIMAD UR14, UR5, UR15, UR7 ;  /* 0x0000000f050e72a4 */ /* 0x000fe4000f8e0207 */
[----:B------:R-:W-:Y:S11]  /*5230*/  UIMAD UR13, UR6, UR50, UR4 ;  /* 0x00000032060d72a4 */ /* 0x000ff6000f8e0204 */
[----:B------:R-:W-:Y:S01]  /*5240*/  @!UPT UIADD3 URZ, UPT, UPT, URZ, URZ, URZ ;  /* 0x000000fffffff290 */ /* 0x000fe2000fffe0ff */
.L_x_100:
[----:B------:R-:W2:Y:S01]  /*5250*/  @!UP3 LDCU.128 UR8, c[0x0][0xb10] ;  /* 0x00016200ff08b7ac */ /* 0x000ea20008000c00 */
[C---:B----4-:R-:W-:Y:S02]  /*5260*/  ISETP.NE.U32.AND P1, PT, R4.reuse, RZ, PT ;  /* 0x000000ff0400720c */ /* 0x050fe40003f25070 */
[----:B------:R-:W-:Y:S02]  /*5270*/  ISETP.NE.U32.AND P0, PT, R4, RZ, PT ;  /* 0x000000ff0400720c */ /* 0x000fe40003f05070 */
[C---:B------:R-:W-:Y:S02]  /*5280*/  ISETP.NE.AND.EX P1, PT, R5.reuse, RZ, PT, P1 ;  /* 0x000000ff0500720c */ /* 0x040fe40003f25310 */
[----:B------:R-:W-:Y:S01]  /*5290*/  ISETP.NE.AND.EX P0, PT, R5, RZ, PT, P0 ;  /* 0x000000ff0500720c */ /* 0x000fe20003f05300 */
[----:B------:R-:W3:Y:S01]  /*52a0*/  @!UP3 LDCU UR5, c[0x0][0xb0c] ;  /* 0x00016180ff05b7ac */ /* 0x000ee20008000800 */
[----:B------:R-:W-:Y:S01]  /*52b0*/  SHF.L.U32 R9, R15, 0x1f, RZ ;  /* 0x0000001f0f097819 */ /* 0x000fe200000006ff */
[----:B------:R-:W-:Y:S02]  /*52c0*/  USHF.L.U32 UR42, UR30, 0x8, URZ ;  /* 0x000000081e2a7899 */ /* 0x000fe400080006ff */
[----:B------:R-:W-:Y:S02]  /*52d0*/  USHF.L.U32 UR43, UR20, 0x6, URZ ;  /* 0x00000006142b7899 */ /* 0x000fe400080006ff */
[----:B--2---:R-:W-:Y:S07]  /*52e0*/  UIMAD.WIDE.U32 UR6, UR14, UR8, URZ ;  /* 0x000000080e0672a5 */ /* 0x004fee000f8e00ff */
[----:B------:R-:W-:Y:S01]  /*52f0*/  @!UP3 UMOV UR4, UR7 ;  /* 0x000000070004bc82 */ /* 0x000fe20008000000 */
[----:B---3--:R-:W-:Y:S02]  /*5300*/  @!UP3 UISETP.NE.AND UP0, UPT, UR5, 0x1, UPT ;  /* 0x000000010500b88c */ /* 0x008fe4000bf05270 */
[----:B------:R-:W-:Y:S02]  /*5310*/  @!UP3 USHF.R.U32.HI UR4, URZ, UR9, UR4 ;  /* 0x00000009ff04b299 */ /* 0x000fe40008011604 */
[----:B------:R-:W-:Y:S02]  /*5320*/  UIMAD.WIDE.U32 UR6, UR13, UR11, URZ ;  /* 0x0000000b0d0672a5 */ /* 0x000fe4000f8e00ff */
[----:B------:R-:W-:Y:S02]  /*5330*/  @!UP3 USEL UR8, UR14, UR4, !UP0 ;  /* 0x000000040e08b287 */ /* 0x000fe4000c000000 */
[----:B------:R-:W-:Y:S03]  /*5340*/  @!UP3 UISETP.NE.AND UP0, UPT, UR10, 0x1, UPT ;  /* 0x000000010a00b88c */ /* 0x000fe6000bf05270 */
[----:B------:R-:W-:Y:S02]  /*5350*/  @!UP3 UMOV UR6, UR7 ;  /* 0x000000070006bc82 */ /* 0x000fe40008000000 */
[----:B------:R-:W2:Y:S02]  /*5360*/  @!UP3 LDCU UR4, c[0x0][0xb20] ;  /* 0x00016400ff04b7ac */ /* 0x000ea40008000800 */
[----:B--2---:R-:W-:Y:S04]  /*5370*/  @!UP3 USHF.R.U32.HI UR6, URZ, UR4, UR6 ;  /* 0x00000004ff06b299 */ /* 0x004fe80008011606 */
[----:B------:R-:W-:Y:S04]  /*5380*/  @!UP3 USEL UR6, UR13, UR6, !UP0 ;  /* 0x000000060d06b287 */ /* 0x000fe8000c000000 */
[----:B------:R-:W-:Y:S02]  /*5390*/  @!UP3 UIADD3 UR4, UPT, UPT, -UR8, UR6, URZ ;  /* 0x000000060804b290 */ /* 0x000fe4000fffe1ff */
[----:B------:R-:W-:Y:S02]  /*53a0*/  @!UP3 UIADD3 UR6, UPT, UPT, UR8, -UR6, URZ ;  /* 0x800000060806b290 */ /* 0x000fe4000fffe0ff */
[----:B------:R-:W-:Y:S02]  /*53b0*/  @!UP3 UIMAD UR14, UR4, UR5, UR14 ;  /* 0x00000005040eb2a4 */ /* 0x000fe4000f8e020e */
[----:B------:R-:W-:Y:S01]  /*53c0*/  @!UP3 UIMAD UR13, UR6, UR10, UR13 ;  /* 0x0000000a060db2a4 */ /* 0x000fe2000f8e020d */
[----:B------:R-:W-:Y:S11]  /*53d0*/  BRA.U UP2, `(.L_x_101) ;  /* 0x0000000102107547 */ /* 0x000ff6000b800000 */
[----:B------:R-:W-:Y:S04]  /*53e0*/  MOV R6, UR52 ;  /* 0x0000003400067c02 */ /* 0x000fe80008000f00 */
[----:B------:R-:W-:Y:S04]  /*53f0*/  SHF.L.U32 R6, R6, 0x1f, RZ ;  /* 0x0000001f06067819 */ /* 0x000fe800000006ff */
[----:B------:R-:W2:Y:S02]  /*5400*/  SYNCS.PHASECHK.TRANS64.TRYWAIT P2, [UR21+0x148], R6 ;  /* 0x00014806ff0075a7 */ /* 0x000ea40008041115 */
[----:B--2---:R-:W-:Y:S05]  /*5410*/  @!P2 BRA `(.L_x_102) ;  /* 0x0000005c00dca947 */ /* 0x004fea0003800000 */
.L_x_101:
[----:B------:R-:W-:Y:S05]  /*5420*/  @!P1 BRA `(.L_x_103) ;  /* 0x0000000000309947 */ /* 0x000fea0003800000 */
[----:B------:R-:W-:Y:S01]  /*5430*/  ISETP.NE.U32.AND P1, PT, R2, RZ, PT ;  /* 0x000000ff0200720c */ /* 0x000fe20003f25070 */
[----:B------:R-:W2:Y:S01]  /*5440*/  LDCU.64 UR4, c[0x0][0x358] ;  /* 0x00006b00ff0477ac */ /* 0x000ea20008000a00 */
[----:B------:R-:W-:Y:S02]  /*5450*/  IMAD.MOV.U32 R76, RZ, RZ, 0x1 ;  /* 0x00000001ff4c7424 */ /* 0x000fe400078e00ff */
[----:B------:R-:W-:Y:S11]  /*5460*/  ISETP.NE.AND.EX P1, PT, R3, RZ, PT, P1 ;  /* 0x000000ff0300720c */ /* 0x000ff60003f25310 */
[----:B------:R-:W-:Y:S02]  /*5470*/  @!UPT UIADD3 URZ, UPT, UPT, URZ, URZ, URZ ;  /* 0x000000fffffff290 */ /* 0x000fe4000fffe0ff */
[----:B------:R-:W3:Y:S01]  /*5480*/  @P1 LDC.64 R10, c[0x0][0x888] ;  /* 0x00022200ff0a1b82 */ /* 0x000ee20000000a00 */
[----:B-1----:R-:W-:Y:S04]  /*5490*/  @P1 IMAD R0, R4, UR36, RZ ;  /* 0x0000002404001c24 */ /* 0x002fe8000f8e02ff */
[----:B---3--:R-:W-:Y:S04]  /*54a0*/  @P1 IMAD.WIDE R10, R0, 0x4, R10 ;  /* 0x00000004000a1825 */ /* 0x008fe800078e020a */
[----:B------:R-:W-:Y:S01]  /*54b0*/  HFMA2 R0, -RZ, RZ, 0, 5.9604644775390625e-08 ;  /* 0x00000001ff007431 */ /* 0x000fe200000001ff */
[----:B--2--5:R2:W5:Y:S04]  /*54c0*/  @P1 LDG.E R40, desc[UR4][R10.64] ;  /* 0x000000040a281981 */ /* 0x024568000c1e1900 */
[----:B------:R-:W-:Y:S01]  /*54d0*/  @!P1 PRMT R76, R0, 0x7610, R76 ;  /* 0x00007610004c9816 */ /* 0x000fe2000000004c */
[----:B--2---:R-:W3:Y:S06]  /*54e0*/  @!P1 LDC R40, c[0x0][0x880] ;  /* 0x00022000ff289b82 */ /* 0x004eec0000000800 */
.L_x_103:
[----:B---3-5:R-:W-:Y:S01]  /*54f0*/  @!P0 ISETP.EQ.AND P1, PT, R40, RZ, PT ;  /* 0x000000ff2800820c */ /* 0x028fe20003f22270 */
[----:B------:R-:W-:Y:S01]  /*5500*/  @!UPT UIADD3 URZ, UPT, UPT, URZ, URZ, URZ ;  /* 0x000000fffffff290 */ /* 0x000fe2000fffe0ff */
[----:B------:R-:W-:Y:S11]  /*5510*/  @!P0 BRA `(.L_x_104) ;  /* 0x0000000000188947 */ /* 0x000ff60003800000 */
[----:B------:R-:W-:Y:S02]  /*5520*/  LOP3.LUT P0, RZ, R76, 0xff, RZ, 0xc0, !PT ;  /* 0x000000ff4cff7812 */ /* 0x000fe4000780c0ff */
[----:B------:R-:W-:Y:S04]  /*5530*/  ISETP.NE.U32.AND P1, PT, R2, RZ, PT ;  /* 0x000000ff0200720c */ /* 0x000fe80003f25070 */
[----:B------:R-:W-:Y:S04]  /*5540*/  ISETP.NE.AND.EX P1, PT, R3, RZ, PT, P1 ;  /* 0x000000ff0300720c */ /* 0x000fe80003f25310 */
[----:B------:R-:W-:Y:S03]  /*5550*/  PLOP3.LUT P1, PT, P1, PT, PT, 0x8, 0x80 ;  /* 0x000000000080781c */ /* 0x000fe60000f2e170 */
[----:B------:R-:W-:Y:S11]  /*5560*/  @P0 ISETP.EQ.AND P1, PT, R40, RZ, PT ;  /* 0x000000ff2800020c */ /* 0x000ff60003f22270 */
[----:B------:R-:W-:Y:S02]  /*5570*/  @!UPT UIADD3 URZ, UPT, UPT, URZ, URZ, URZ ;  /* 0x000000fffffff290 */ /* 0x000fe4000fffe0ff */
.L_x_104:
[----:B------:R-:W2:Y:S01]  /*5580*/  SYNCS.PHASECHK.TRANS64.TRYWAIT P2, [UR21+0x120], R9 ;  /* 0x00012009ff0075a7 */ /* 0x000ea20008041115 */
[----:B------:R-:W-:Y:S04]  /*5590*/  ELECT P0, URZ, PT ;  /* 0x0000000000ff782f */ /* 0x000fe80003800000 */
[----:B------:R-:W-:Y:S11]  /*55a0*/  PLOP3.LUT P1, PT, P1, P0, PT, 0xf2, 0x2f ;  /* 0x00000000002f781c */ /* 0x000ff60000f21e72 */
[----:B------:R-:W-:Y:S02]  /*55b0*/  @!UPT UIADD3 URZ, UPT, UPT, URZ, URZ, URZ ;  /* 0x000000fffffff290 */ /* 0x000fe4000fffe0ff */
[----:B------:R-:W-:Y:S05]  /*55c0*/  @!P1 IADD3 R8, P0, PT, R16, 0x580, RZ ;  /* 0x0000058010089810 */ /* 0x000fea0007f1e0ff */
[----:B-1----:R-:W-:Y:S01]  /*55d0*/  @!P1 IMAD.X R6, RZ, RZ, R17, P0 ;  /* 0x000000ffff069224 */ /* 0x002fe200000e0611 */
[----:B--2---:R-:W-:Y:S07]  /*55e0*/  @!P2 BRA `(.L_x_105) ;  /* 0x0000005c0080a947 */ /* 0x004fee0003800000 */
.L_x_213:
[----:B------:R-:W-:Y:S01]  /*55f0*/  @!P1 R2UR UR5, R8 ;  /* 0x00000000080592ca */ /* 0x000fe200000e0000 */
[----:B------:R-:W-:Y:S01]  /*5600*/  VOTEU.ALL UP0, P1 ;  /* 0x0000000000ff7886 */ /* 0x000fe20000800000 */
[----:B------:R-:W-:Y:S01]  /*5610*/  @!P1 R2UR UR4, R6 ;  /* 0x00000000060492ca */ /* 0x000fe200000e0000 */
[----:B------:R-:W-:Y:S01]  /*5620*/  UMOV UR16, 0x0 ;  /* 0x0000000000107882 */ /* 0x000fe20000000000 */
[----:B------:R-:W-:Y:S01]  /*5630*/  UMOV UR17, 0x10000000 ;  /* 0x1000000000117882 */ /* 0x000fe20000000000 */
[----:B------:R-:W-:Y:S01]  /*5640*/  UMOV UR44, UR36 ;  /* 0x00000024002c7c82 */ /* 0x000fe20008000000 */
[----:B------:R-:W-:Y:S01]  /*5650*/  @!UP0 UIADD3 UR40, UPT, UPT, UR21, 0x300, URZ ;  /* 0x0000030015288890 */ /* 0x000fe2000fffe0ff */
[----:B-1----:R-:W-:Y:S01]  /*5660*/  @!P1 IMAD.MOV.U32 R0, RZ, RZ, 0x1000 ;  /* 0x00001000ff009424 */ /* 0x002fe200078e00ff */
[----:B------:R-:W-:Y:S01]  /*5670*/  @!UP0 UIADD3 UR10, UPT, UPT, UR42, 0x80, URZ ;  /* 0x000000802a0a8890 */ /* 0x000fe2000fffe0ff */
[----:B------:R-:W-:Y:S01]  /*5680*/  @!P1 IADD3 R8, P0, PT, R16, 0x580, RZ ;  /* 0x0000058010089810 */ /* 0x000fe20007f1e0ff */
[----:B------:R-:W-:Y:S01]  /*5690*/  @!UP0 UIADD3 UR8, UPT, UPT, UR21, 0xb00, URZ ;  /* 0x00000b0015088890 */ /* 0x000fe2000fffe0ff */
[----:B------:R-:W-:Y:S02]  /*56a0*/  VOTEU.ALL UP0, P1 ;  /* 0x0000000000ff7886 */ /* 0x000fe40000800000 */
[----:B------:R-:W-:Y:S01]  /*56b0*/  IMAD.U32 R10, RZ, RZ, UR5 ;  /* 0x00000005ff0a7e24 */ /* 0x000fe2000f8e00ff */
[----:B------:R-:W-:Y:S01]  /*56c0*/  UMOV UR9, UR41 ;  /* 0x0000002900097c82 */ /* 0x000fe20008000000 */
[----:B------:R-:W-:Y:S01]  /*56d0*/  IMAD.U32 R11, RZ, RZ, UR4 ;  /* 0x00000004ff0b7e24 */ /* 0x000fe2000f8e00ff */
[----:B------:R-:W-:Y:S01]  /*56e0*/  UMOV UR11, UR43 ;  /* 0x0000002b000b7c82 */ /* 0x000fe20008000000 */
[----:B------:R-:W-:Y:S01]  /*56f0*/  UMOV UR12, UR36 ;  /* 0x00000024000c7c82 */ /* 0x000fe20008000000 */
[----:B------:R-:W-:Y:S01]  /*5700*/  @!P1 R2UR UR4, R10 ;  /* 0x000000000a0492ca */ /* 0x000fe200000e0000 */
[----:B------:R-:W-:Y:S01]  /*5710*/  UPRMT UR6, UR46, 0x654, UR41 ;  /* 0x000006542e067896 */ /* 0x000fe20008000029 */
[----:B------:R-:W-:Y:S01]  /*5720*/  @!P1 R2UR UR5, R11 ;  /* 0x000000000b0592ca */ /* 0x000fe200000e0000 */
[----:B------:R-:W-:Y:S11]  /*5730*/  @!P1 IMAD.X R6, RZ, RZ, R17, P0 ;  /* 0x000000ffff069224 */ /* 0x000ff600000e0611 */
[----:B------:R-:W-:Y:S01]  /*5740*/  @!UPT UIADD3 URZ, UPT, UPT, URZ, URZ, URZ ;  /* 0x000000fffffff290 */ /* 0x000fe2000fffe0ff */
[----:B------:R1:W-:Y:S01]  /*5750*/  @!UP0 UTMALDG.3D [UR40], [UR4], desc[UR16] ;  /* 0x00001028040085b4 */ /* 0x0003e20008011000 */
[----:B------:R-:W-:Y:S05]  /*5760*/  VOTEU.ALL UP0, P1 ;  /* 0x0000000000ff7886 */ /* 0x000fea0000800000 */
[----:B------:R1:W-:Y:S01]  /*5770*/  @!UP0 UTMALDG.3D [UR8], [UR4], desc[UR16] ;  /* 0x00001008040085b4 */ /* 0x0003e20008011000 */
[----:B------:R1:W-:Y:S01]  /*5780*/  @!P1 SYNCS.ARRIVE.TRANS64.RED.A0TR RZ, [UR21+0x100], R0 ;  /* 0x00010000ffff99a7 */ /* 0x0003e20008300415 */
[----:B------:R-:W-:Y:S01]  /*5790*/  SYNCS.ARRIVE.TRANS64.RED.A1T0 RZ, [UR6], RZ ;  /* 0x000000ffffff79a7 */ /* 0x000fe20008100406 */
[----:B------:R-:W2:Y:S02]  /*57a0*/  SYNCS.PHASECHK.TRANS64.TRYWAIT P2, [UR21+0x128], R9 ;  /* 0x00012809ff0075a7 */ /* 0x000ea40008041115 */
[----:B-12---:R-:W-:Y:S05]  /*57b0*/  @!P2 BRA `(.L_x_106) ;  /* 0x0000005c0024a947 */ /* 0x006fea0003800000 */
.L_x_215:
        /* <DEDUP_REMOVED lines=10> */
[----:B------:R-:W-:Y:S02]  /*5860*/  @!UP0 UIADD3 UR10, UPT, UPT, UR42, 0xa0, URZ ;  /* 0x000000a02a0a8890 */ /* 0x000fe4000fffe0ff */
[----:B------:R-:W-:Y:S01]  /*5870*/  @!UP0 UIADD3 UR8, UPT, UPT, UR21, 0x1b00, URZ ;  /* 0x00001b0015088890 */ /* 0x000fe2000fffe0ff */
[----:B------:R-:W-:Y:S01]  /*5880*/  IMAD.U32 R10, RZ, RZ, UR5 ;  /* 0x00000005ff0a7e24 */ /* 0x000fe2000f8e00ff */
[----:B------:R-:W-:Y:S01]  /*5890*/  VOTEU.ALL UP0, P1 ;  /* 0x0000000000ff7886 */ /* 0x000fe20000800000 */
[----:B------:R-:W-:Y:S01]  /*58a0*/  IMAD.U32 R11, RZ, RZ, UR4 ;  /* 0x00000004ff0b7e24 */ /* 0x000fe2000f8e00ff */
[----:B------:R-:W-:Y:S01]  /*58b0*/  UMOV UR9, UR33 ;  /* 0x0000002100097c82 */ /* 0x000fe20008000000 */
[----:B------:R-:W-:Y:S01]  /*58c0*/  UMOV UR11, UR43 ;  /* 0x0000002b000b7c82 */ /* 0x000fe20008000000 */
[----:B------:R-:W-:Y:S01]  /*58d0*/  @!P1 R2UR UR4, R10 ;  /* 0x000000000a0492ca */ /* 0x000fe200000e0000 */
[----:B------:R-:W-:Y:S01]  /*58e0*/  UMOV UR12, UR36 ;  /* 0x00000024000c7c82 */ /* 0x000fe20008000000 */
[----:B------:R-:W-:Y:S01]  /*58f0*/  @!P1 R2UR UR5, R11 ;  /* 0x000000000b0592ca */ /* 0x000fe200000e0000 */
[----:B------:R-:W-:Y:S01]  /*5900*/  UPRMT UR6, UR46, 0x654, UR33 ;  /* 0x000006542e067896 */ /* 0x000fe20008000021 */
[----:B------:R-:W-:Y:S11]  /*5910*/  @!P1 IMAD.X R6, RZ, RZ, R17, P0 ;  /* 0x000000ffff069224 */ /* 0x000ff600000e0611 */
[----:B------:R1:W-:Y:S01]  /*5920*/  @!UP0 UTMALDG.3D [UR32], [UR4], desc[UR16] ;  /* 0x00001020040085b4 */ /* 0x0003e20008011000 */
[----:B------:R-:W-:Y:S05]  /*5930*/  VOTEU.ALL UP0, P1 ;  /* 0x0000000000ff7886 */ /* 0x000fea0000800000 */
[----:B------:R1:W-:Y:S01]  /*5940*/  @!UP0 UTMALDG.3D [UR8], [UR4], desc[UR16] ;  /* 0x00001008040085b4 */ /* 0x0003e20008011000 */
[----:B------:R1:W-:Y:S01]  /*5950*/  @!P1 SYNCS.ARRIVE.TRANS64.RED.A0TR RZ, [UR21+0x108], R0 ;  /* 0x00010800ffff99a7 */ /* 0x0003e20008300415 */
[----:B------:R-:W-:Y:S01]  /*5960*/  SYNCS.ARRIVE.TRANS64.RED.A1T0 RZ, [UR6], RZ ;  /* 0x000000ffffff79a7 */ /* 0x000fe20008100406 */
[----:B------:R-:W2:Y:S02]  /*5970*/  SYNCS.PHASECHK.TRANS64.TRYWAIT P2, [UR21+0x130], R9 ;  /* 0x00013009ff0075a7 */ /* 0x000ea40008041115 */
[----:B-12---:R-:W-:Y:S05]  /*5980*/  @!P2 BRA `(.L_x_107) ;  /* 0x0000005800c8a947 */ /* 0x006fea0003800000 */
.L_x_217:
        /* <DEDUP_REMOVED lines=9> */
[----:B------:R-:W-:Y:S01]  /*5a20*/  VIADD R14, R14, 0x1 ;  /* 0x000000010e0e7836 */ /* 0x000fe20000000000 */
        /* <DEDUP_REMOVED lines=10> */
[----:B------:R-:W-:Y:S01]  /*5ad0*/  UMOV UR12, UR36 ;  /* 0x00000024000c7c82 */ /* 0x000fe20008000000 */
[----:B------:R-:W-:Y:S11]  /*5ae0*/  UPRMT UR6, UR46, 0x654, UR25 ;  /* 0x000006542e067896 */ /* 0x000ff60008000019 */
[----:B------:R1:W-:Y:S01]  /*5af0*/  @!UP0 UTMALDG.3D [UR24], [UR4], desc[UR16] ;  /* 0x00001018040085b4 */ /* 0x0003e20008011000 */
[----:B------:R-:W-:Y:S05]  /*5b00*/  VOTEU.ALL UP0, P1 ;  /* 0x0000000000ff7886 */ /* 0x000fea0000800000 */
[----:B------:R1:W-:Y:S01]  /*5b10*/  @!UP0 UTMALDG.3D [UR8], [UR4], desc[UR16] ;  /* 0x00001008040085b4 */ /* 0x0003e20008011000 */
[----:B------:R1:W-:Y:S01]  /*5b20*/  @!P1 SYNCS.ARRIVE.TRANS64.RED.A0TR RZ, [UR21+0x110], R0 ;  /* 0x00011000ffff99a7 */ /* 0x0003e20008300415 */
[----:B------:R-:W-:Y:S01]  /*5b30*/  SYNCS.ARRIVE.TRANS64.RED.A1T0 RZ, [UR6], RZ ;  /* 0x000000ffffff79a7 */ /* 0x000fe20008100406 */
[----:B------:R-:W2:Y:S02]  /*5b40*/  SYNCS.PHASECHK.TRANS64.TRYWAIT P0, [UR21+0x138], R9 ;  /* 0x00013809ff0075a7 */ /* 0x000ea40008001115 */
[----:B-12---:R-:W-:Y:S05]  /*5b50*/  @!P0 BRA `(.L_x_108) ;  /* 0x00000058006c8947 */ /* 0x006fea0003800000 */
.L_x_219:
[----:B------:R-:W-:Y:S01]  /*5b60*/  UIADD3 UR30, UPT, UPT, UR13, UR63, URZ ;  /* 0x0000003f0d1e7290 */ /* 0x000fe2000fffe0ff */
[----:B------:R-:W-:Y:S01]  /*5b70*/  @!P1 IADD3 R6, P0, PT, R16, 0x580, RZ ;  /* 0x0000058010069810 */ /* 0x000fe20007f1e0ff */
[----:B------:R-:W-:Y:S01]  /*5b80*/  UPLOP3.LUT UP2, UPT, UPT, UPT, UPT, 0x80, 0x8 ;  /* 0x000000000008789c */ /* 0x000fe20003f4f070 */
[----:B------:R-:W-:Y:S01]  /*5b90*/  R2UR UR24, R78 ;  /* 0x000000004e1872ca */ /* 0x000fe200000e0000 */
[----:B------:R-:W-:Y:S01]  /*5ba0*/  VOTEU.ALL UP0, P1 ;  /* 0x0000000000ff7886 */ /* 0x000fe20000800000 */
[----:B------:R-:W-:Y:S01]  /*5bb0*/  @!P1 R2UR UR5, R6 ;  /* 0x00000000060592ca */ /* 0x000fe200000e0000 */
[----:B-1----:R-:W-:Y:S01]  /*5bc0*/  @!P1 IMAD.X R0, RZ, RZ, R17, P0 ;  /* 0x000000ffff009224 */ /* 0x002fe200000e0611 */
[----:B------:R-:W-:Y:S01]  /*5bd0*/  UMOV UR6, 0x0 ;  /* 0x0000000000067882 */ /* 0x000fe20000000000 */
[----:B------:R-:W-:Y:S01]  /*5be0*/  UMOV UR7, 0x10000000 ;  /* 0x1000000000077882 */ /* 0x000fe20000000000 */
[----:B------:R-:W-:Y:S01]  /*5bf0*/  @!UP0 UIADD3 UR18, UPT, UPT, UR42, 0x60, URZ ;  /* 0x000000602a128890 */ /* 0x000fe2000fffe0ff */
[----:B------:R-:W-:Y:S01]  /*5c00*/  ISETP.NE.AND P0, PT, R14, 0x2, PT ;  /* 0x000000020e00780c */ /* 0x000fe20003f05270 */
[----:B------:R-:W-:Y:S01]  /*5c10*/  @!UP0 UIADD3 UR16, UPT, UPT, UR21, 0x3300, URZ ;  /* 0x0000330015108890 */ /* 0x000fe2000fffe0ff */
[----:B------:R-:W-:Y:S01]  /*5c20*/  @!P1 R2UR UR4, R0 ;  /* 0x00000000000492ca */ /* 0x000fe200000e0000 */
[----:B------:R-:W-:Y:S01]  /*5c30*/  @!UP0 UIADD3 UR17, UPT, UPT, UR21, 0x118, URZ ;  /* 0x0000011815118890 */ /* 0x000fe2000fffe0ff */
[----:B------:R-:W-:Y:S01]  /*5c40*/  SEL R0, RZ, 0x1, P0 ;  /* 0x00000001ff007807 */ /* 0x000fe20000000000 */
[----:B------:R-:W-:Y:S01]  /*5c50*/  @!UP0 UIADD3 UR10, UPT, UPT, UR42, 0xe0, URZ ;  /* 0x000000e02a0a8890 */ /* 0x000fe2000fffe0ff */
[----:B------:R-:W-:Y:S01]  /*5c60*/  LOP3.LUT R15, R15, 0x1, RZ, 0x3c, !PT ;  /* 0x000000010f0f7812 */ /* 0x000fe200078e3cff */
[----:B------:R-:W-:Y:S01]  /*5c70*/  @!UP0 UIADD3 UR8, UPT, UPT, UR21, 0x3b00, URZ ;  /* 0x00003b0015088890 */ /* 0x000fe2000fffe0ff */
[----:B------:R-:W-:Y:S01]  /*5c80*/  IMAD.U32 R8, RZ, RZ, UR5 ;  /* 0x00000005ff087e24 */ /* 0x000fe2000f8e00ff */
[----:B------:R-:W-:Y:S01]  /*5c90*/  VOTEU.ALL UP0, P1 ;  /* 0x0000000000ff7886 */ /* 0x000fe20000800000 */
[----:B------:R-:W-:Y:S01]  /*5ca0*/  UMOV UR19, UR43 ;  /* 0x0000002b00137c82 */ /* 0x000fe20008000000 */
[----:B------:R-:W-:Y:S01]  /*5cb0*/  UMOV UR20, UR36 ;  /* 0x0000002400147c82 */ /* 0x000fe20008000000 */
[----:B------:R-:W-:Y:S01]  /*5cc0*/  UMOV UR11, UR43 ;  /* 0x0000002b000b7c82 */ /* 0x000fe20008000000 */
[----:B------:R-:W-:Y:S01]  /*5cd0*/  UMOV UR12, UR36 ;  /* 0x00000024000c7c82 */ /* 0x000fe20008000000 */
[----:B------:R-:W-:Y:S01]  /*5ce0*/  UMOV UR9, UR17 ;  /* 0x0000001100097c82 */ /* 0x000fe20008000000 */
[----:B------:R-:W-:Y:S01]  /*5cf0*/  IMAD.U32 R9, RZ, RZ, UR4 ;  /* 0x00000004ff097e24 */ /* 0x000fe2000f8e00ff */
[----:B------:R-:W-:Y:S01]  /*5d00*/  @!P1 R2UR UR4, R8 ;  /* 0x00000000080492ca */ /* 0x000fe200000e0000 */
[----:B------:R-:W-:Y:S01]  /*5d10*/  UMOV UR36, UR29 ;  /* 0x0000001d00247c82 */ /* 0x000fe20008000000 */
[----:B------:R-:W-:Y:S02]  /*5d20*/  LOP3.LUT R13, R13, R0, RZ, 0x3c, !PT ;  /* 0x000000000d0d7212 */ /* 0x000fe400078e3cff */
[----:B------:R-:W-:Y:S02]  /*5d30*/  @!P1 R2UR UR5, R9 ;  /* 0x00000000090592ca */ /* 0x000fe400000e0000 */
[----:B------:R-:W-:Y:S11]  /*5d40*/  SEL R14, R14, RZ, P0 ;  /* 0x000000ff0e0e7207 */ /* 0x000ff60000000000 */
[----:B------:R1:W-:Y:S01]  /*5d50*/  @!UP0 UTMALDG.3D [UR16], [UR4], desc[UR6] ;  /* 0x00000610040085b4 */ /* 0x0003e20008011000 */
[----:B------:R-:W-:Y:S05]  /*5d60*/  VOTEU.ALL UP0, P1 ;  /* 0x0000000000ff7886 */ /* 0x000fea0000800000 */
[----:B------:R2:W-:Y:S01]  /*5d70*/  @!UP0 UTMALDG.3D [UR8], [UR4], desc[UR6] ;  /* 0x00000608040085b4 */ /* 0x0005e20008011000 */
[----:B------:R2:W-:Y:S01]  /*5d80*/  @!P1 SYNCS.ARRIVE.TRANS64.RED.A0TR RZ, [UR21+0x118], R7 ;  /* 0x00011807ffff99a7 */ /* 0x0005e20008300415 */
[----:B------:R-:W-:Y:S01]  /*5d90*/  SYNCS.ARRIVE.TRANS64.RED.A1T0 RZ, [UR38], RZ ;  /* 0x000000ffffff79a7 */ /* 0x000fe20008100426 */
[----:B-1----:R-:W-:Y:S01]  /*5da0*/  UIADD3 UR20, UPT, UPT, UR14, UR24, URZ ;  /* 0x000000180e147290 */ /* 0x002fe2000fffe0ff */
[----:B------:R-:W-:Y:S11]  /*5db0*/  BRA.U UP1, `(.L_x_109) ;  /* 0xfffffff101047547 */ /* 0x000ff6000b83ffff */
[----:B------:R-:W-:-:S04]  /*5dc0*/  SHF.L.U32 R2, R15, 0x1f, RZ ;  /* 0x0000001f0f027819 */ /* 0x000fc800000006ff */
[----:B------:R-:W1:Y:S02]  /*5dd0*/  SYNCS.PHASECHK.TRANS64.TRYWAIT P0, [UR21+0x120], R2 ;  /* 0x00012002ff0075a7 */ /* 0x000e640008001115 */
[----:B-1----:R-:W-:Y:S05]  /*5de0*/  @!P0 BRA `(.L_x_110) ;  /* 0x0000005400e08947 */ /* 0x002fea0003800000 */
.L_x_221:
[----:B------:R-:W3:Y:S02]  /*5df0*/  SYNCS.PHASECHK.TRANS64.TRYWAIT P0, [UR21+0x128], R2 ;  /* 0x00012802ff0075a7 */ /* 0x000ee40008001115 */
[----:B---3--:R-:W-:Y:S05]  /*5e00*/  @!P0 BRA `(.L_x_111) ;  /* 0x0000005400f08947 */ /* 0x008fea0003800000 */
.L_x_223:
[----:B------:R-:W3:Y:S02]  /*5e10*/  SYNCS.PHASECHK.TRANS64.TRYWAIT P0, [UR21+0x130], R2 ;  /* 0x00013002ff0075a7 */ /* 0x000ee40008001115 */
[----:B---3--:R-:W-:Y:S05]  /*5e20*/  @!P0 BRA `(.L_x_112) ;  /* 0x0000005800008947 */ /* 0x008fea0003800000 */
.L_x_225:
[----:B-1----:R-:W-:-:S07]  /*5e30*/  MOV R0, UR21 ;  /* 0x0000001500007c02 */ /* 0x002fce0008000f00 */
.L_x_113:
[----:B-1----:R-:W-:-:S04]  /*5e40*/  SHF.L.U32 R2, R15, 0x1f, RZ ;  /* 0x0000001f0f027819 */ /* 0x002fc800000006ff */
[----:B------:R1:W3:Y:S03]  /*5e50*/  SYNCS.PHASECHK.TRANS64.TRYWAIT P0, [R0+URZ+0x138], R2 ;  /* 0x00013802000075a7 */ /* 0x0002e600080011ff */
[----:B---3--:R-:W-:Y:S05]  /*5e60*/  @!P0 NANOSLEEP.SYNCS 0x989680 ;  /* 0x009896800000895d */ /* 0x008fea0003900000 */
[----:B------:R-:W3:Y:S02]  /*5e70*/  @!P0 SYNCS.PHASECHK.TRANS64 P0, [R0+URZ+0x138], R2 ;  /* 0x00013802000085a7 */ /* 0x000ee400080010ff */
[----:B--23--:R-:W-:Y:S05]  /*5e80*/  @P0 EXIT ;  /* 0x000000000000094d */ /* 0x00cfea0003800000 */
[----:B------:R-:W-:Y:S05]  /*5e90*/  BRA `(.L_x_113) ;  /* 0xfffffffc00e87947 */ /* 0x000fea000383ffff */
.L_x_98:
[----:B------:R-:W-:-:S06]  /*5ea0*/  UISETP.GE.AND UP0, UPT, UR18, 0x4, UPT ;  /* 0x000000041200788c */ /* 0x000fcc000bf06270 */
[----:B------:R-:W-:-:S13]  /*5eb0*/  PLOP3.LUT P0, PT, PT, PT, UP0, 0x80, 0x8 ;  /* 0x000000000008781c */ /* 0x000fda0003f0f008 */
[----:B------:R-:W-:Y:S05]  /*5ec0*/  @!P0 EXIT ;  /* 0x000000000000894d */ /* 0x000fea0003800000 */
[----:B------:R-:W-:Y:S01]  /*5ed0*/  BAR.SYNC.DEFER_BLOCKING 0x6, 0xa0 ;  /* 0x0182800000007b1d */ /* 0x000fe20000010000 */
[----:B------:R-:W-:Y:S01]  /*5ee0*/  IMAD.SHL.U32 R75, R87, 0x20, RZ ;  /* 0x00000020574b7824 */ /* 0x000fe200078e00ff */
[----:B------:R-:W-:Y:S01]  /*5ef0*/  CS2R R84, SRZ ;  /* 0x0000000000547805 */ /* 0x000fe2000001ff00 */
[----:B------:R-:W-:Y:S01]  /*5f00*/  IMAD.SHL.U32 R5, R77, 0x200000, RZ ;  /* 0x002000004d057824 */ /* 0x000fe200078e00ff */
[----:B------:R-:W-:Y:S01]  /*5f10*/  CS2R R82, SRZ ;  /* 0x0000000000527805 */ /* 0x000fe2000001ff00 */
[C---:B------:R-:W-:Y:S01]  /*5f20*/  IMAD.U32 R37, R87.reuse, 0x10000, RZ ;  /* 0x0001000057257824 */ /* 0x040fe200078e00ff */
[----:B------:R-:W-:Y:S02]  /*5f30*/  UMOV UR43, 0x400 ;  /* 0x00000400002b7882 */ /* 0x000fe40000000000 */
[----:B------:R-:W1:Y:S01]  /*5f40*/  LDC.64 R72, c[0x0][0x8b0] ;  /* 0x00022c00ff487b82 */ /* 0x000e620000000a00 */
[----:B------:R-:W-:Y:S01]  /*5f50*/  ULEA UR43, UR46, UR43, 0x18 ;  /* 0x0000002b2e2b7291 */ /* 0x000fe2000f8ec0ff */
[----:B------:R-:W-:Y:S01]  /*5f60*/  IMAD.SHL.U32 R4, R87, 0x4, RZ ;  /* 0x0000000457047824 */ /* 0x000fe200078e00ff */
[----:B------:R-:W-:Y:S01]  /*5f70*/  LOP3.LUT R7, R75, 0x80, RZ, 0xc0, !PT ;  /* 0x000000804b077812 */ /* 0x000fe200078ec0ff */
[----:B------:R-:W-:Y:S01]  /*5f80*/  IMAD.SHL.U32 R6, R77, 0x400, RZ ;  /* 0x000004004d067824 */ /* 0x000fe200078e00ff */
[----:B------:R-:W-:Y:S01]  /*5f90*/  LOP3.LUT R74, R75, 0xb60, RZ, 0xc0, !PT ;  /* 0x00000b604b4a7812 */ /* 0x000fe200078ec0ff */
[----:B------:R-:W-:Y:S01]  /*5fa0*/  UIADD3 UR4, UPT, UPT, UR43, 0x4300, URZ ;  /* 0x000043002b047890 */ /* 0x000fe2000fffe0ff */
[----:B------:R-:W-:Y:S01]  /*5fb0*/  LOP3.LUT R5, R5, 0x200000, RZ, 0xc0, !PT ;  /* 0x0020000005057812 */ /* 0x000fe200078ec0ff */
[----:B------:R-:W2:Y:S01]  /*5fc0*/  LDC.64 R70, c[0x0][0x8a8] ;  /* 0x00022a00ff467b82 */ /* 0x000ea20000000a00 */
[----:B------:R-:W-:Y:S01]  /*5fd0*/  LOP3.LUT R4, R7, 0x10, R4, 0xf8, !PT ;  /* 0x0000001007047812 */ /* 0x000fe200078ef804 */
[----:B------:R-:W-:Y:S01]  /*5fe0*/  IMAD.MOV.U32 R36, RZ, RZ, RZ ;  /* 0x000000ffff247224 */ /* 0x000fe200078e00ff */
[----:B------:R-:W-:Y:S01]  /*5ff0*/  LOP3.LUT R74, R74, 0x400, R6, 0xf8, !PT ;  /* 0x000004004a4a7812 */ /* 0x000fe200078ef806 */
[----:B------:R-:W-:Y:S01]  /*6000*/  IMAD.MOV.U32 R81, RZ, RZ, RZ ;  /* 0x000000ffff517224 */ /* 0x000fe200078e00ff */
[----:B------:R-:W-:Y:S01]  /*6010*/  LOP3.LUT R37, R5, 0x400000, R37, 0xf8, !PT ;  /* 0x0040000005257812 */ /* 0x000fe200078ef825 */
[----:B------:R-:W-:Y:S01]  /*6020*/  IMAD.U32 R86, RZ, RZ, UR4 ;  /* 0x00000004ff567e24 */ /* 0x000fe2000f8e00ff */
[----:B------:R-:W-:Y:S01]  /*6030*/  LOP3.LUT P0, RZ, R75, 0x80, RZ, 0xc0, !PT ;  /* 0x000000804bff7812 */ /* 0x000fe2000780c0ff */
[----:B------:R-:W3:Y:S01]  /*6040*/  LDCU UR58, c[0x0][0x370] ;  /* 0x00006e00ff3a77ac */ /* 0x000ee20008000800 */
[----:B------:R-:W4:Y:S01]  /*6050*/  LDS R0, [UR43+0x200] ;  /* 0x0002002bff007984 */ /* 0x000f220008000800 */
[----:B------:R-:W-:-:S02]  /*6060*/  LOP3.LUT R74, R74, R4, RZ, 0xfc, !PT ;  /* 0x000000044a4a7212 */ /* 0x000fc400078efcff */
[----:B------:R-:W-:Y:S01]  /*6070*/  P2R R4, PR, RZ, 0x1 ;  /* 0x00000001ff047803 */ /* 0x000fe20000000000 */
[----:B------:R-:W1:Y:S01]  /*6080*/  LDCU UR42, c[0x0][0xb0c] ;  /* 0x00016180ff2a77ac */ /* 0x000e620008000800 */
[----:B------:R-:W-:Y:S01]  /*6090*/  LOP3.LUT R87, R87, 0x60, RZ, 0xc0, !PT ;  /* 0x0000006057577812 */ /* 0x000fe200078ec0ff */
[----:B------:R-:W1:Y:S01]  /*60a0*/  LDCU UR39, c[0x0][0xb30] ;  /* 0x00016600ff2777ac */ /* 0x000e620008000800 */
[----:B------:R-:W1:Y:S01]  /*60b0*/  LDCU.64 UR56, c[0x0][0x888] ;  /* 0x00011100ff3877ac */ /* 0x000e620008000a00 */
[----:B------:R-:W1:Y:S01]  /*60c0*/  LDCU.64 UR40, c[0x0][0xb28] ;  /* 0x00016500ff2877ac */ /* 0x000e620008000a00 */
[----:B------:R-:W1:Y:S01]  /*60d0*/  LDCU.64 UR60, c[0x0][0x890] ;  /* 0x00011200ff3c77ac */ /* 0x000e620008000a00 */
[----:B------:R-:W1:Y:S01]  /*60e0*/  LDCU.128 UR52, c[0x0][0xb10] ;  /* 0x00016200ff3477ac */ /* 0x000e620008000c00 */
[----:B------:R-:W1:Y:S01]  /*60f0*/  LDCU UR47, c[0x0][0x374] ;  /* 0x00006e80ff2f77ac */ /* 0x000e620008000800 */
[----:B------:R-:W-:Y:S01]  /*6100*/  UIADD3 UR62, UPT, UPT, UR43, 0x300, URZ ;  /* 0x000003002b3e7890 */ /* 0x000fe2000fffe0ff */
[----:B-1234-:R-:W-:-:S11]  /*6110*/  IMAD.IADD R37, R0, 0x1, R37 ;  /* 0x0000000100257824 */ /* 0x01efd600078e0225 */
.L_x_155:
[C---:B------:R-:W-:Y:S02]  /*6120*/  LEA R3, R81.reuse, UR43, 0x3 ;  /* 0x0000002b51037c11 */ /* 0x040fe4000f8e18ff */
[----:B------:R-:W-:Y:S02]  /*6130*/  SHF.L.U32 R0, R84, 0x1f, RZ ;  /* 0x0000001f54007819 */ /* 0x000fe400000006ff */
[----:B------:R-:W-:Y:S02]  /*6140*/  LEA R4, R81, UR43, 0x4 ;  /* 0x0000002b51047c11 */ /* 0x000fe4000f8e20ff */
[----:B-1----:R-:W1:Y:S02]  /*6150*/  SYNCS.PHASECHK.TRANS64.TRYWAIT P0, [R3+URZ+0x150], R0 ;  /* 0x00015000030075a7 */ /* 0x002e6400080011ff */
[----:B-1----:R-:W-:Y:S05]  /*6160*/  @!P0 BRA `(.L_x_114) ;  /* 0x0000005400488947 */ /* 0x002fea0003800000 */
.L_x_226:
        /* <DEDUP_REMOVED lines=8> */
[----:B--2---:R-:W-:Y:S11]  /*61f0*/  LOP3.LUT P0, RZ, R6, 0x1, RZ, 0xc0, !PT ;  /* 0x0000000106ff7812 */ /* 0x004ff6000780c0ff */
[----:B------:R-:W-:Y:S02]  /*6200*/  @!UPT UIADD3 URZ, UPT, UPT, URZ, URZ, URZ ;  /* 0x000000fffffff290 */ /* 0x000fe4000fffe0ff */
[----:B---3--:R-:W-:Y:S01]  /*6210*/  VOTEU.ANY UP1, P0 ;  /* 0x0000000000ff7886 */ /* 0x008fe20000020100 */
[----:B------:R-:W-:Y:S01]  /*6220*/  PLOP3.LUT P0, PT, PT, PT, UP1, 0x80, 0x8 ;  /* 0x000000000008781c */ /* 0x000fe20003f0f018 */
[----:B------:R-:W-:Y:S11]  /*6230*/  UP2UR UR44, UPR, URZ, 0x2 ;  /* 0x00000002ff2c7883 */ /* 0x000ff60008000000 */
[----:B------:R-:W-:Y:S01]  /*6240*/  @!UPT UIADD3 URZ, UPT, UPT, URZ, URZ, URZ ;  /* 0x000000fffffff290 */ /* 0x000fe2000fffe0ff */
[----:B-1----:R-:W-:Y:S02]  /*6250*/  @P0 SHF.R.U32.HI R0, RZ, 0x10, R5 ;  /* 0x00000010ff000819 */ /* 0x002fe40000011605 */
        /* <DEDUP_REMOVED lines=12> */
[----:B------:R-:W2:Y:S01]  /*6320*/  LDCU UR12, c[0x0][0xb20] ;  /* 0x00016400ff0c77ac */ /* 0x000ea20008000800 */
[----:B------:R-:W-:Y:S02]  /*6330*/  UIMAD.WIDE.U32 UR4, UR47, UR55, URZ ;  /* 0x000000372f0472a5 */ /* 0x000fe4000f8e00ff */
[----:B------:R-:W-:Y:S02]  /*6340*/  UIMAD.WIDE.U32 UR6, UR58, UR52, URZ ;  /* 0x000000343a0672a5 */ /* 0x000fe4000f8e00ff */
[----:B------:R-:W-:Y:S02]  /*6350*/  UISETP.NE.AND UP0, UPT, UR54, 0x1, UPT ;  /* 0x000000013600788c */ /* 0x000fe4000bf05270 */
[----:B------:R-:W-:Y:S02]  /*6360*/  UIMAD.WIDE.U32 UR8, UR37, UR55, URZ ;  /* 0x00000037250872a5 */ /* 0x000fe4000f8e00ff */
[----:B------:R-:W-:Y:S02]  /*6370*/  UIMAD.WIDE.U32 UR10, UR38, UR52, URZ ;  /* 0x00000034260a72a5 */ /* 0x000fe4000f8e00ff */
[----:B------:R-:W-:Y:S02]  /*6380*/  UISETP.NE.AND UP1, UPT, UR42, 0x1, UPT ;  /* 0x000000012a00788c */ /* 0x000fe4000bf25270 */
[----:B------:R-:W-:Y:S01]  /*6390*/  UISETP.NE.AND UP2, UPT, UR45, 0x1, UPT ;  /* 0x000000012d00788c */ /* 0x000fe2000bf45270 */
[----:B------:R-:W-:Y:S02]  /*63a0*/  UMOV UR4, UR5 ;  /* 0x0000000500047c82 */ /* 0x000fe40008000000 */
[----:B--2---:R-:W-:Y:S03]  /*63b0*/  USHF.R.U32.HI UR5, URZ, UR12, UR4 ;  /* 0x0000000cff057299 */ /* 0x004fe60008011604 */
[----:B------:R-:W-:Y:S02]  /*63c0*/  UMOV UR4, UR7 ;  /* 0x0000000700047c82 */ /* 0x000fe40008000000 */
[----:B------:R-:W-:Y:S02]  /*63d0*/  USHF.R.U32.HI UR7, URZ, UR53, UR4 ;  /* 0x00000035ff077299 */ /* 0x000fe40008011604 */
[----:B------:R-:W-:Y:S02]  /*63e0*/  USEL UR4, UR47, UR5, !UP0 ;  /* 0x000000052f047287 */ /* 0x000fe4000c000000 */
[----:B------:R-:W-:Y:S01]  /*63f0*/  USEL UR7, UR58, UR7, !UP1 ;  /* 0x000000073a077287 */ /* 0x000fe2000c800000 */
[----:B------:R-:W-:Y:S01]  /*6400*/  UMOV UR5, UR9 ;  /* 0x0000000900057c82 */ /* 0x000fe20008000000 */
[----:B------:R-:W-:Y:S02]  /*6410*/  UIMAD.WIDE.U32 UR8, UR4, UR40, URZ ;  /* 0x00000028040872a5 */ /* 0x000fe4000f8e00ff */
[----:B------:R-:W-:Y:S03]  /*6420*/  USHF.R.U32.HI UR6, URZ, UR12, UR5 ;  /* 0x0000000cff067299 */ /* 0x000fe60008011605 */
[----:B------:R-:W-:Y:S01]  /*6430*/  UMOV UR5, UR11 ;  /* 0x0000000b00057c82 */ /* 0x000fe20008000000 */
[----:B------:R-:W-:Y:S02]  /*6440*/  UIMAD.WIDE.U32 UR10, UR7, UR40, URZ ;  /* 0x00000028070a72a5 */ /* 0x000fe4000f8e00ff */
[----:B------:R-:W-:Y:S02]  /*6450*/  USHF.R.U32.HI UR12, URZ, UR53, UR5 ;  /* 0x00000035ff0c7299 */ /* 0x000fe40008011605 */
[----:B------:R-:W-:Y:S01]  /*6460*/  USEL UR6, UR37, UR6, !UP0 ;  /* 0x0000000625067287 */ /* 0x000fe2000c000000 */
[----:B------:R-:W-:Y:S02]  /*6470*/  UMOV UR5, UR9 ;  /* 0x0000000900057c82 */ /* 0x000fe40008000000 */
[----:B------:R-:W-:Y:S01]  /*6480*/  UMOV UR10, UR11 ;  /* 0x0000000b000a7c82 */ /* 0x000fe20008000000 */
[----:B------:R-:W-:Y:S02]  /*6490*/  @UP2 USHF.R.U32.HI UR4, URZ, UR41, UR5 ;  /* 0x00000029ff042299 */ /* 0x000fe40008011605 */
[----:B------:R-:W-:Y:S02]  /*64a0*/  @UP2 USHF.R.U32.HI UR7, URZ, UR41, UR10 ;  /* 0x00000029ff072299 */ /* 0x000fe4000801160a */
[----:B------:R-:W-:Y:S02]  /*64b0*/  UIMAD UR4, UR45, UR4, URZ ;  /* 0x000000042d0472a4 */ /* 0x000fe4000f8e02ff */
        /* <DEDUP_REMOVED lines=8> */
[----:B------:R-:W-:Y:S02]  /*6540*/  USEL UR11, UR6, UR4, !UP2 ;  /* 0x00000004060b7287 */ /* 0x000fe4000d000000 */
[----:B------:R-:W-:Y:S02]  /*6550*/  UIADD3 UR8, UPT, UPT, -UR5, URZ, URZ ;  /* 0x000000ff05087290 */ /* 0x000fe4000fffe1ff */
[----:B------:R-:W-:Y:S01]  /*6560*/  UIADD3 UR10, UPT, UPT, -UR11, URZ, URZ ;  /* 0x000000ff0b0a7290 */ /* 0x000fe2000fffe1ff */
[----:B------:R-:W-:Y:S01]  /*6570*/  @!UP0 UMOV UR4, UR9 ;  /* 0x0000000900048c82 */ /* 0x000fe20008000000 */
[----:B------:R-:W-:Y:S02]  /*6580*/  UIADD3 UR9, UPT, UPT, -UR6, URZ, URZ ;  /* 0x000000ff06097290 */ /* 0x000fe4000fffe1ff */
[----:B------:R-:W-:Y:S02]  /*6590*/  @!UP0 USHF.R.U32.HI UR4, URZ, UR41, UR4 ;  /* 0x00000029ff048299 */ /* 0x000fe40008011604 */
[----:B------:R-:W-:Y:S02]  /*65a0*/  UIMAD UR10, UR45, UR10, UR6 ;  /* 0x0000000a2d0a72a4 */ /* 0x000fe4000f8e0206 */
[----:B------:R-:W-:Y:S04]  /*65b0*/  @!UP0 USEL UR4, UR5, UR4, !UP2 ;  /* 0x0000000405048287 */ /* 0x000fe8000d000000 */
[----:B------:R-:W-:Y:S02]  /*65c0*/  @!UP0 UIMAD UR10, UR7, UR10, UR4 ;  /* 0x0000000a070a82a4 */ /* 0x000fe4000f8e0204 */
[----:B------:R-:W-:Y:S02]  /*65d0*/  @!UP0 UIADD3 UR11, UPT, UPT, UR11, -UR4, URZ ;  /* 0x800000040b0b8290 */ /* 0x000fe4000fffe0ff */
[----:B------:R-:W-:Y:S02]  /*65e0*/  UIMAD UR7, UR42, UR8, UR38 ;  /* 0x000000082a0772a4 */ /* 0x000fe4000f8e0226 */
[----:B------:R-:W-:Y:S02]  /*65f0*/  @!UP0 UIMAD UR6, UR11, UR45, UR5 ;  /* 0x0000002d0b0682a4 */ /* 0x000fe4000f8e0205 */
[----:B------:R-:W-:Y:S01]  /*6600*/  UIMAD UR4, UR54, UR9, UR37 ;  /* 0x00000009360472a4 */ /* 0x000fe2000f8e0225 */
[----:B------:R-:W-:Y:S02]  /*6610*/  @!UP0 UMOV UR5, UR10 ;  /* 0x0000000a00058c82 */ /* 0x000fe40008000000 */
[----:B------:R-:W-:Y:S02]  /*6620*/  UIMAD UR38, UR5, UR42, UR7 ;  /* 0x0000002a052672a4 */ /* 0x000fe4000f8e0207 */
[----:B------:R-:W-:Y:S11]  /*6630*/  UIMAD UR37, UR6, UR54, UR4 ;  /* 0x00000036062572a4 */ /* 0x000ff6000f8e0204 */
[----:B------:R-:W-:Y:S01]  /*6640*/  @!UPT UIADD3 URZ, UPT, UPT, URZ, URZ, URZ ;  /* 0x000000fffffff290 */ /* 0x000fe2000fffe0ff */
.L_x_115:
[----:B------:R-:W-:Y:S01]  /*6650*/  UISETP.NE.AND UP0, UPT, UR39, 0x1, UPT ;  /* 0x000000012700788c */ /* 0x000fe2000bf05270 */
[----:B------:R-:W-:Y:S01]  /*6660*/  IADD3 R81, PT, PT, R81, 0x1, RZ ;  /* 0x0000000151517810 */ /* 0x000fe20007ffe0ff */
[----:B------:R-:W-:Y:S02]  /*6670*/  USHF.L.U32 UR50, UR20, 0x6, URZ ;  /* 0x0000000614327899 */ /* 0x000fe400080006ff */
[----:B------:R-:W-:Y:S07]  /*6680*/  USHF.L.U32 UR49, UR30, 0x8, URZ ;  /* 0x000000081e317899 */ /* 0x000fee00080006ff */
[----:B------:R-:W2:Y:S01]  /*6690*/  @!UP0 LDCU.128 UR12, c[0x0][0xb10] ;  /* 0x00016200ff0c87ac */ /* 0x000ea20008000c00 */
[----:B------:R-:W3:Y:S01]  /*66a0*/  @!UP0 LDCU UR5, c[0x0][0xb0c] ;  /* 0x00016180ff0587ac */ /* 0x000ee20008000800 */
[----:B------:R-:W4:Y:S01]  /*66b0*/  @!UP0 LDCU UR10, c[0x0][0xb20] ;  /* 0x00016400ff0a87ac */ /* 0x000f220008000800 */
[----:B--2---:R-:W-:Y:S02]  /*66c0*/  UIMAD.WIDE.U32 UR8, UR38, UR12, URZ ;  /* 0x0000000c260872a5 */ /* 0x004fe4000f8e00ff */
[----:B------:R-:W-:Y:S02]  /*66d0*/  UIMAD.WIDE.U32 UR6, UR37, UR15, URZ ;  /* 0x0000000f250672a5 */ /* 0x000fe4000f8e00ff */
[----:B------:R-:W-:Y:S03]  /*66e0*/  @!UP0 UISETP.NE.AND UP1, UPT, UR14, 0x1, UPT ;  /* 0x000000010e00888c */ /* 0x000fe6000bf25270 */
[----:B------:R-:W-:Y:S01]  /*66f0*/  @!UP0 UMOV UR4, UR9 ;  /* 0x0000000900048c82 */ /* 0x000fe20008000000 */
[----:B---3--:R-:W-:Y:S02]  /*6700*/  @!UP0 UISETP.NE.AND UP2, UPT, UR5, 0x1, UPT ;  /* 0x000000010500888c */ /* 0x008fe4000bf45270 */
[----:B------:R-:W-:Y:S01]  /*6710*/  @!UP0 USHF.R.U32.HI UR4, URZ, UR13, UR4 ;  /* 0x0000000dff048299 */ /* 0x000fe20008011604 */
[----:B------:R-:W-:Y:S02]  /*6720*/  @!UP0 UMOV UR6, UR7 ;  /* 0x0000000700068c82 */ /* 0x000fe40008000000 */
[----:B----4-:R-:W-:Y:S02]  /*6730*/  @!UP0 USHF.R.U32.HI UR6, URZ, UR10, UR6 ;  /* 0x0000000aff068299 */ /* 0x010fe40008011606 */
[----:B------:R-:W-:Y:S02]  /*6740*/  @!UP0 USEL UR7, UR38, UR4, !UP2 ;  /* 0x0000000426078287 */ /* 0x000fe4000d000000 */
[----:B------:R-:W-:Y:S04]  /*6750*/  @!UP0 USEL UR6, UR37, UR6, !UP1 ;  /* 0x0000000625068287 */ /* 0x000fe8000c800000 */
[----:B------:R-:W-:Y:S02]  /*6760*/  @!UP0 UIADD3 UR4, UPT, UPT, -UR7, UR6, URZ ;  /* 0x0000000607048290 */ /* 0x000fe4000fffe1ff */
[----:B------:R-:W-:Y:S02]  /*6770*/  @!UP0 UIADD3 UR6, UPT, UPT, UR7, -UR6, URZ ;  /* 0x8000000607068290 */ /* 0x000fe4000fffe0ff */
[----:B------:R-:W-:Y:S02]  /*6780*/  @!UP0 UIMAD UR38, UR4, UR5, UR38 ;  /* 0x00000005042682a4 */ /* 0x000fe4000f8e0226 */
[----:B------:R-:W-:Y:S02]  /*6790*/  @!UP0 UIMAD UR37, UR6, UR14, UR37 ;  /* 0x0000000e062582a4 */ /* 0x000fe4000f8e0225 */
[----:B------:R-:W-:Y:S09]  /*67a0*/  ULOP3.LUT UP0, URZ, UR62, 0x90, URZ, 0xc0, !UPT ;  /* 0x000000903eff7892 */ /* 0x000ff2000f80c0ff */
[----:B------:R-:W-:Y:S05]  /*67b0*/  BRA.U !UP0, `(.L_x_116) ;  /* 0x0000000108407547 */ /* 0x000fea000b800000 */
[----:B------:R-:W2:Y:S01]  /*67c0*/  LDCU.64 UR8, c[0x4][0x88] ;  /* 0x01001100ff0877ac */ /* 0x000ea20008000a00 */
[----:B------:R-:W-:Y:S01]  /*67d0*/  MOV R3, 0x0 ;  /* 0x0000000000037802 */ /* 0x000fe20000000f00 */
[----:B------:R-:W-:Y:S02]  /*67e0*/  HFMA2 R12, -RZ, RZ, 0, 5.9604644775390625e-08 ;  /* 0x00000001ff0c7431 */ /* 0x000fe400000001ff */
[----:B------:R-:W-:Y:S02]  /*67f0*/  IMAD.MOV.U32 R8, RZ, RZ, 0x70 ;  /* 0x00000070ff087424 */ /* 0x000fe400078e00ff */
[----:B------:R-:W-:Y:S01]  /*6800*/  IMAD.MOV.U32 R13, RZ, RZ, RZ ;  /* 0x000000ffff0d7224 */ /* 0x000fe200078e00ff */
[----:B------:R-:W3:Y:S01]  /*6810*/  LDCU.64 UR6, c[0x4][0x90] ;  /* 0x01001200ff0677ac */ /* 0x000ee20008000a00 */
[----:B------:R-:W4:Y:S01]  /*6820*/  LDC.64 R2, c[0x4][R3] ;  /* 0x0100000003027b82 */ /* 0x000f220000000a00 */
[----:B------:R-:W1:Y:S01]  /*6830*/  LDCU.64 UR4, c[0x4][0x8] ;  /* 0x01000100ff0477ac */ /* 0x000e620008000a00 */
[----:B--2---:R-:W-:Y:S01]  /*6840*/  MOV R5, UR9 ;  /* 0x0000000900057c02 */ /* 0x004fe20008000f00 */
[----:B------:R-:W-:Y:S01]  /*6850*/  IMAD.U32 R4, RZ, RZ, UR8 ;  /* 0x00000008ff047e24 */ /* 0x000fe2000f8e00ff */
[----:B---3--:R-:W-:Y:S01]  /*6860*/  MOV R7, UR7 ;  /* 0x0000000700077c02 */ /* 0x008fe20008000f00 */
[----:B------:R-:W-:Y:S01]  /*6870*/  IMAD.U32 R6, RZ, RZ, UR6 ;  /* 0x00000006ff067e24 */ /* 0x000fe2000f8e00ff */
[----:B-1----:R-:W-:Y:S01]  /*6880*/  MOV R11, UR5 ;  /* 0x00000005000b7c02 */ /* 0x002fe20008000f00 */
[----:B------:R-:W-:Y:S02]  /*6890*/  IMAD.U32 R10, RZ, RZ, UR4 ;  /* 0x00000004ff0a7e24 */ /* 0x000fe4000f8e00ff */
[----:B------:R-:W-:Y:S07]  /*68a0*/  LEPC R20, `(.L_x_116) ;  /* 0x000000001014794e */ /* 0x000fee0000000000 */
[----:B----45:R-:W-:Y:S05]  /*68b0*/  CALL.ABS.NOINC R2 ;  /* 0x0000000002007343 */ /* 0x030fea0003c00000 */
.L_x_116:
[----:B------:R-:W-:Y:S01]  /*68c0*/  LOP3.LUT P0, RZ, R86, 0x90, RZ, 0xc0, !PT ;  /* 0x0000009056ff7812 */ /* 0x000fe2000780c0ff */
[----:B------:R-:W-:Y:S11]  /*68d0*/  BSSY.RECONVERGENT B6, `(.L_x_117) ;  /* 0x0000013000067945 */ /* 0x000ff60003800200 */
[----:B------:R-:W-:Y:S01]  /*68e0*/  @!UPT UIADD3 URZ, UPT, UPT, URZ, URZ, URZ ;  /* 0x000000fffffff290 */ /* 0x000fe2000fffe0ff */
[----:B------:R-:W-:Y:S05]  /*68f0*/  @!P0 BRA `(.L_x_118) ;  /* 0x0000000000408947 */ /* 0x000fea0003800000 */
        /* <DEDUP_REMOVED lines=16> */
.L_x_118:
[----:B------:R-:W-:Y:S05]  /*6a00*/  BSYNC.RECONVERGENT B6 ;  /* 0x0000000000067941 */ /* 0x000fea0003800200 */
.L_x_117:
[----:B------:R-:W-:Y:S01]  /*6a10*/  R2UR UR4, R79 ;  /* 0x000000004f0472ca */ /* 0x000fe200000e0000 */
[----:B------:R-:W-:Y:S01]  /*6a20*/  UISETP.NE.U32.AND UP0, UPT, UR60, URZ, UPT ;  /* 0x000000ff3c00728c */ /* 0x000fe2000bf05070 */
[----:B------:R-:W-:Y:S02]  /*6a30*/  ISETP.NE.U32.AND P4, PT, R72, RZ, PT ;  /* 0x000000ff4800720c */ /* 0x000fe40003f85070 */
[----:B------:R-:W-:Y:S01]  /*6a40*/  ISETP.NE.U32.AND P2, PT, RZ, UR56, PT ;  /* 0x00000038ff007c0c */ /* 0x000fe2000bf45070 */
[----:B------:R-:W-:Y:S01]  /*6a50*/  UISETP.NE.AND.EX UP1, UPT, UR61, URZ, UPT, UP0 ;  /* 0x000000ff3d00728c */ /* 0x000fe2000bf25300 */
[----:B------:R-:W-:Y:S01]  /*6a60*/  ISETP.NE.AND.EX P4, PT, R73, RZ, PT, P4 ;  /* 0x000000ff4900720c */ /* 0x000fe20003f85340 */
[----:B------:R-:W-:Y:S01]  /*6a70*/  UPLOP3.LUT UP0, UPT, UPT, UPT, UPT, 0x40, 0x4 ;  /* 0x000000000004789c */ /* 0x000fe20003f0e870 */
[----:B------:R-:W-:Y:S05]  /*6a80*/  ISETP.NE.AND.EX P2, PT, RZ, UR57, PT, P2 ;  /* 0x00000039ff007c0c */ /* 0x000fea000bf45320 */
[----:B------:R-:W-:Y:S06]  /*6a90*/  UISETP.NE.AND UP2, UPT, UR4, URZ, UPT ;  /* 0x000000ff0400728c */ /* 0x000fec000bf45270 */
[----:B------:R-:W-:Y:S05]  /*6aa0*/  PLOP3.LUT P1, PT, PT, PT, UP2, 0x80, 0x8 ;  /* 0x000000000008781c */ /* 0x000fea0003f2f028 */
[----:B------:R-:W-:Y:S06]  /*6ab0*/  @UP2 UPLOP3.LUT UP0, UPT, UPT, UPT, UP1, 0x80, 0x8 ;  /* 0x000000000008289c */ /* 0x000fec0003f0f010 */
[----:B------:R-:W-:Y:S01]  /*6ac0*/  PLOP3.LUT P0, PT, PT, PT, UP0, 0x80, 0x8 ;  /* 0x000000000008781c */ /* 0x000fe20003f0f008 */
[----:B------:R-:W-:Y:S01]  /*6ad0*/  @!UPT UIADD3 URZ, UPT, UPT, URZ, URZ, URZ ;  /* 0x000000fffffff290 */ /* 0x000fe2000fffe0ff */
[----:B------:R-:W-:Y:S11]  /*6ae0*/  BRA.U !UP1, `(.L_x_119) ;  /* 0x00000001093c7547 */ /* 0x000ff6000b800000 */
[----:B------:R-:W-:Y:S01]  /*6af0*/  UISETP.NE.U32.AND UP0, UPT, UR56, URZ, UPT ;  /* 0x000000ff3800728c */ /* 0x000fe2000bf05070 */
[----:B-1----:R-:W-:Y:S01]  /*6b00*/  HFMA2 R0, -RZ, RZ, 0, 5.9604644775390625e-08 ;  /* 0x00000001ff007431 */ /* 0x002fe200000001ff */
[----:B------:R-:W1:Y:S01]  /*6b10*/  LDCU.64 UR8, c[0x0][0x358] ;  /* 0x00006b00ff0877ac */ /* 0x000e620008000a00 */
[----:B------:R-:W-:Y:S01]  /*6b20*/  IMAD.MOV.U32 R76, RZ, RZ, 0x1 ;  /* 0x00000001ff4c7424 */ /* 0x000fe200078e00ff */
[----:B------:R-:W-:Y:S06]  /*6b30*/  UISETP.NE.AND.EX UP0, UPT, UR57, URZ, UPT, UP0 ;  /* 0x000000ff3900728c */ /* 0x000fec000bf05300 */
[----:B------:R-:W-:Y:S05]  /*6b40*/  PLOP3.LUT P3, PT, PT, PT, UP0, 0x80, 0x8 ;  /* 0x000000000008781c */ /* 0x000fea0003f6f008 */
[----:B------:R-:W2:Y:S01]  /*6b50*/  @UP0 LDCU.64 UR4, c[0x0][0x888] ;  /* 0x00011100ff0407ac */ /* 0x000ea20008000a00 */
[----:B------:R-:W-:Y:S07]  /*6b60*/  @UP0 UIMAD UR6, UR36, UR60, URZ ;  /* 0x0000003c240602a4 */ /* 0x000fee000f8e02ff */
[----:B------:R-:W-:Y:S01]  /*6b70*/  @!P3 PRMT R76, R0, 0x7610, R76 ;  /* 0x00007610004cb816 */ /* 0x000fe2000000004c */
[----:B--2---:R-:W-:Y:S06]  /*6b80*/  @UP0 UIMAD.WIDE UR4, UR6, 0x4, UR4 ;  /* 0x00000004060408a5 */ /* 0x004fec000f8e0204 */
[----:B-----5:R-:W-:Y:S01]  /*6b90*/  IMAD.U32 R40, RZ, RZ, UR4 ;  /* 0x00000004ff287e24 */ /* 0x020fe2000f8e00ff */
[----:B------:R-:W-:Y:S04]  /*6ba0*/  MOV R41, UR5 ;  /* 0x0000000500297c02 */ /* 0x000fe80008000f00 */
[----:B------:R-:W2:Y:S01]  /*6bb0*/  @!UP0 LDCU UR4, c[0x0][0x880] ;  /* 0x00011000ff0487ac */ /* 0x000ea20008000800 */
[----:B-1----:R3:W5:Y:S02]  /*6bc0*/  @P3 LDG.E R40, desc[UR8][R40.64] ;  /* 0x0000000828283981 */ /* 0x002764000c1e1900 */
[----:B--23--:R-:W-:Y:S02]  /*6bd0*/  @!P3 IMAD.U32 R40, RZ, RZ, UR4 ;  /* 0x00000004ff28be24 */ /* 0x00cfe4000f8e00ff */
.L_x_119:
[----:B------:R-:W-:Y:S05]  /*6be0*/  @!P4 BRA `(.L_x_120) ;  /* 0x000000000024c947 */ /* 0x000fea0003800000 */
[----:B------:R-:W-:Y:S01]  /*6bf0*/  ISETP.NE.U32.AND P3, PT, R70, RZ, PT ;  /* 0x000000ff4600720c */ /* 0x000fe20003f65070 */
[----:B------:R-:W2:Y:S03]  /*6c00*/  LDCU.64 UR4, c[0x0][0x358] ;  /* 0x00006b00ff0477ac */ /* 0x000ea60008000a00 */
[----:B------:R-:W-:Y:S11]  /*6c10*/  ISETP.NE.AND.EX P3, PT, R71, RZ, PT, P3 ;  /* 0x000000ff4700720c */ /* 0x000ff60003f65330 */
[----:B------:R-:W-:Y:S02]  /*6c20*/  @!UPT UIADD3 URZ, UPT, UPT, URZ, URZ, URZ ;  /* 0x000000fffffff290 */ /* 0x000fe4000fffe0ff */
[----:B------:R-:W3:Y:S01]  /*6c30*/  @P3 LDC.64 R2, c[0x0][0x8a8] ;  /* 0x00022a00ff023b82 */ /* 0x000ee20000000a00 */
[----:B-1----:R-:W-:Y:S04]  /*6c40*/  @P3 IMAD R0, R72, UR36, RZ ;  /* 0x0000002448003c24 */ /* 0x002fe8000f8e02ff */
[----:B---3--:R-:W-:Y:S05]  /*6c50*/  @P3 IMAD.WIDE R2, R0, 0x4, R2 ;  /* 0x0000000400023825 */ /* 0x008fea00078e0202 */
[----:B--2--5:R2:W5:Y:S02]  /*6c60*/  @P3 LDG.E R38, desc[UR4][R2.64] ;  /* 0x0000000402263981 */ /* 0x024564000c1e1900 */
[----:B--2---:R-:W3:Y:S02]  /*6c70*/  @!P3 LDC R38, c[0x0][0x8a0] ;  /* 0x00022800ff26bb82 */ /* 0x004ee40000000800 */
.L_x_120:
[----:B-----5:R-:W-:Y:S01]  /*6c80*/  ISETP.NE.AND P4, PT, R40, RZ, PT ;  /* 0x000000ff2800720c */ /* 0x020fe20003f85270 */
[----:B------:R-:W-:Y:S01]  /*6c90*/  BSSY B1, `(.L_x_121) ;  /* 0x0000040000017945 */ /* 0x000fe20003800000 */
[----:B------:R-:W-:Y:S01]  /*6ca0*/  SEL R2, RZ, 0xffffffff, P2 ;  /* 0xffffffffff027807 */ /* 0x000fe20001000000 */
[----:B------:R-:W-:Y:S01]  /*6cb0*/  IMAD.MOV.U32 R52, RZ, RZ, 0x1 ;  /* 0x00000001ff347424 */ /* 0x000fe200078e00ff */
[----:B------:R-:W-:Y:S01]  /*6cc0*/  LOP3.LUT P3, RZ, R76, 0xff, RZ, 0xc0, !PT ;  /* 0x000000ff4cff7812 */ /* 0x000fe2000786c0ff */
[----:B------:R-:W-:Y:S01]  /*6cd0*/  IMAD R39, R36, 0x80, R37 ;  /* 0x0000008024277824 */ /* 0x000fe200078e0225 */
[----:B-1----:R-:W-:Y:S02]  /*6ce0*/  @P1 SEL R0, RZ, 0xffffffff, P4 ;  /* 0xffffffffff001807 */ /* 0x002fe40002000000 */
[----:B------:R-:W-:Y:S02]  /*6cf0*/  CS2R R50, SRZ ;  /* 0x0000000000327805 */ /* 0x000fe4000001ff00 */
[----:B------:R-:W-:Y:S02]  /*6d00*/  LEA R3, R83, UR43, 0x3 ;  /* 0x0000002b53037c11 */ /* 0x000fe4000f8e18ff */
[----:B------:R-:W-:Y:S02]  /*6d10*/  CS2R R48, SRZ ;  /* 0x0000000000307805 */ /* 0x000fe4000001ff00 */
[----:B------:R-:W-:Y:S02]  /*6d20*/  @P0 SEL R0, R2, R0, !P3 ;  /* 0x0000000002000207 */ /* 0x000fe40005800000 */
[----:B------:R-:W-:Y:S02]  /*6d30*/  CS2R R46, SRZ ;  /* 0x00000000002e7805 */ /* 0x000fe4000001ff00 */
[----:B------:R-:W-:Y:S02]  /*6d40*/  LEA R80, R36, UR43, 0x3 ;  /* 0x0000002b24507c11 */ /* 0x000fe4000f8e18ff */
[----:B------:R-:W-:Y:S02]  /*6d50*/  CS2R R44, SRZ ;  /* 0x00000000002c7805 */ /* 0x000fe4000001ff00 */
[----:B------:R-:W-:Y:S02]  /*6d60*/  @P1 LOP3.LUT R0, R0, 0x1, RZ, 0xc0, !PT ;  /* 0x0000000100001812 */ /* 0x000fe400078ec0ff */
[----:B------:R-:W-:Y:S02]  /*6d70*/  SHF.L.U32 R4, R85, 0x1f, RZ ;  /* 0x0000001f55047819 */ /* 0x000fe400000006ff */
[----:B------:R-:W-:Y:S02]  /*6d80*/  ISETP.NE.U32.OR P6, PT, R0, 0x1, !P1 ;  /* 0x000000010000780c */ /* 0x000fe40004fc5470 */
[----:B------:R-:W-:Y:S02]  /*6d90*/  PLOP3.LUT P2, PT, PT, PT, UP1, 0x80, 0x8 ;  /* 0x000000000008781c */ /* 0x000fe40003f4f018 */
[----:B------:R-:W-:Y:S09]  /*6da0*/  P2R R60, PR, RZ, 0x40 ;  /* 0x00000040ff3c7803 */ /* 0x000ff20000000000 */
[----:B------:R-:W-:Y:S04]  /*6db0*/  @P6 SHF.L.U32 R0, R82, 0x1f, RZ ;  /* 0x0000001f52006819 */ /* 0x000fe800000006ff */
[----:B------:R1:W2:Y:S01]  /*6dc0*/  @P6 SYNCS.PHASECHK.TRANS64.TRYWAIT P1, [R3+URZ+0x100], R0 ;  /* 0x00010000030065a7 */ /* 0x0002a200080211ff */
[----:B------:R4:W3:Y:S01]  /*6dd0*/  SYNCS.PHASECHK.TRANS64.TRYWAIT P0, [R80+URZ+0x170], R4 ;  /* 0x00017004500075a7 */ /* 0x0008e200080011ff */
[----:B-1----:R-:W-:Y:S04]  /*6de0*/  SEL R0, RZ, 0xffffffff, P4 ;  /* 0xffffffffff007807 */ /* 0x002fe80002000000 */
[----:B------:R-:W-:Y:S04]  /*6df0*/  @P2 SEL R0, R2, R0, !P3 ;  /* 0x0000000002002207 */ /* 0x000fe80005800000 */
[----:B------:R-:W-:Y:S04]  /*6e00*/  LOP3.LUT R0, R0, 0x1, RZ, 0xc0, !PT ;  /* 0x0000000100007812 */ /* 0x000fe800078ec0ff */
[----:B------:R-:W-:Y:S04]  /*6e10*/  ISETP.NE.U32.AND P5, PT, R0, 0x1, PT ;  /* 0x000000010000780c */ /* 0x000fe80003fa5070 */
[----:B------:R-:W-:Y:S02]  /*6e20*/  P2R R53, PR, RZ, 0x20 ;  /* 0x00000020ff357803 */ /* 0x000fe40000000000 */
[----:B--2---:R-:W-:Y:S01]  /*6e30*/  @P6 SEL R52, RZ, 0x1, !P1 ;  /* 0x00000001ff346807 */ /* 0x004fe20004800000 */
[----:B---34-:R-:W-:Y:S06]  /*6e40*/  @!P6 BRA `(.L_x_122) ;  /* 0x000000000090e947 */ /* 0x018fec0003800000 */
[----:B------:R-:W-:Y:S01]  /*6e50*/  @P5 IMAD R5, R83, 0x1000, R74 ;  /* 0x0000100053055824 */ /* 0x000fe200078e024a */
[----:B------:R-:W-:Y:S01]  /*6e60*/  LOP3.LUT P6, RZ, R75, 0x80, RZ, 0xc0, !PT ;  /* 0x000000804bff7812 */ /* 0x000fe200078cc0ff */
[----:B------:R-:W-:Y:S01]  /*6e70*/  BSSY B0, `(.L_x_123) ;  /* 0x000000f000007945 */ /* 0x000fe20003800000 */
[----:B------:R-:W-:Y:S01]  /*6e80*/  ISETP.NE.AND P2, PT, R52, RZ, PT ;  /* 0x000000ff3400720c */ /* 0x000fe20003f45270 */
[----:B------:R-:W-:Y:S01]  /*6e90*/  @P5 VIADD R0, R5, UR43 ;  /* 0x0000002b05005c36 */ /* 0x000fe20008000000 */
[----:B------:R-:W-:Y:S02]  /*6ea0*/  PLOP3.LUT P1, PT, PT, PT, PT, 0x8, 0x80 ;  /* 0x000000000080781c */ /* 0x000fe40003f2e170 */
[----:B------:R-:W-:Y:S02]  /*6eb0*/  CS2R R46, SRZ ;  /* 0x00000000002e7805 */ /* 0x000fe4000001ff00 */
[----:B------:R-:W-:Y:S01]  /*6ec0*/  @P5 PLOP3.LUT P1, PT, P6, PT, PT, 0x80, 0x8 ;  /* 0x000000000008581c */ /* 0x000fe2000372f070 */
[C---:B------:R-:W-:Y:S01]  /*6ed0*/  @P5 VIADD R2, R0.reuse, 0x10 ;  /* 0x0000001000025836 */ /* 0x040fe20000000000 */
[----:B------:R-:W-:Y:S02]  /*6ee0*/  CS2R R44, SRZ ;  /* 0x00000000002c7805 */ /* 0x000fe4000001ff00 */
[----:B------:R-:W-:Y:S02]  /*6ef0*/  CS2R R50, SRZ ;  /* 0x0000000000327805 */ /* 0x000fe4000001ff00 */
[----:B------:R-:W-:Y:S07]  /*6f00*/  CS2R R48, SRZ ;  /* 0x0000000000307805 */ /* 0x000fee000001ff00 */
[----:B------:R-:W-:Y:S01]  /*6f10*/  @P1 VIADD R2, R0, 0xfffffff0 ;  /* 0xfffffff000021836 */ /* 0x000fe20000000000 */
[----:B------:R-:W-:Y:S06]  /*6f20*/  @P2 BRA `(.L_x_124) ;  /* 0x00000000000c2947 */ /* 0x000fec0003800000 */
[----:B------:R-:W-:Y:S04]  /*6f30*/  SHF.L.U32 R0, R82, 0x1f, RZ ;  /* 0x0000001f52007819 */ /* 0x000fe800000006ff */
[----:B------:R-:W1:Y:S02]  /*6f40*/  SYNCS.PHASECHK.TRANS64.TRYWAIT P1, [R3+URZ+0x100], R0 ;  /* 0x00010000030075a7 */ /* 0x000e6400080211ff */
[----:B-1----:R-:W-:Y:S05]  /*6f50*/  @!P1 BRA `(.L_x_125) ;  /* 0x0000004400e09947 */ /* 0x002fea0003800000 */
.L_x_124:
[----:B------:R-:W-:Y:S05]  /*6f60*/  BSYNC B0 ;  /* 0x0000000000007941 */ /* 0x000fea0003800000 */
.L_x_123:
[----:B------:R-:W-:Y:S01]  /*6f70*/  ISETP.NE.AND P1, PT, R53, RZ, PT ;  /* 0x000000ff3500720c */ /* 0x000fe20003f25270 */
[----:B-1----:R-:W-:Y:S02]  /*6f80*/  VIADD R3, R3, 0x120 ;  /* 0x0000012003037836 */ /* 0x002fe40000000000 */
[----:B------:R-:W-:Y:S02]  /*6f90*/  IMAD.U32 R0, RZ, RZ, UR46 ;  /* 0x0000002eff007e24 */ /* 0x000fe4000f8e00ff */
[----:B------:R-:W-:Y:S03]  /*6fa0*/  VIADD R83, R83, 0x1 ;  /* 0x0000000153537836 */ /* 0x000fe60000000000 */
[----:B------:R-:W-:Y:S05]  /*6fb0*/  PRMT R0, R0, 0x654, R3 ;  /* 0x0000065400007816 */ /* 0x000fea0000000003 */
[----:B------:R1:W2:Y:S04]  /*6fc0*/  @P1 LDS.128 R44, [R5+UR43+0x300] ;  /* 0x0003002b052c1984 */ /* 0x0002a80008000c00 */
[----:B------:R1:W3:Y:S01]  /*6fd0*/  @P1 LDS.128 R48, [R2+0x300] ;  /* 0x0003000002301984 */ /* 0x0002e20000000c00 */
[C---:B------:R-:W-:Y:S01]  /*6fe0*/  ISETP.NE.AND P1, PT, R83.reuse, 0x4, PT ;  /* 0x000000045300780c */ /* 0x040fe20003f25270 */
[----:B------:R-:W-:Y:S01]  /*6ff0*/  @!PT LDS RZ, [RZ] ;  /* 0x00000000fffff984 */ /* 0x000fe20000000800 */
[----:B------:R-:W-:Y:S01]  /*7000*/  @!PT LDS RZ, [RZ] ;  /* 0x00000000fffff984 */ /* 0x000fe20000000800 */
[----:B------:R-:W-:Y:S01]  /*7010*/  @!PT LDS RZ, [RZ] ;  /* 0x00000000fffff984 */ /* 0x000fe20000000800 */
[----:B------:R-:W-:Y:S01]  /*7020*/  @!PT LDS RZ, [RZ] ;  /* 0x00000000fffff984 */ /* 0x000fe20000000800 */
[----:B------:R4:W-:Y:S06]  /*7030*/  MEMBAR.ALL.CTA ;  /* 0x0000000000007992 */ /* 0x0009ec0000008000 */
[----:B----4-:R-:W4:Y:S01]  /*7040*/  FENCE.VIEW.ASYNC.S ;  /* 0x00000000000073c6 */ /* 0x010f220000000000 */
[----:B------:R-:W-:Y:S01]  /*7050*/  SEL R83, R83, RZ, P1 ;  /* 0x000000ff53537207 */ /* 0x000fe20000800000 */
[----:B----4-:R4:W-:Y:S02]  /*7060*/  SYNCS.ARRIVE.TRANS64.RED.A1T0 RZ, [R0+URZ], RZ ;  /* 0x000000ff00ff79a7 */ /* 0x0109e400081004ff */
[----:B----4-:R-:W-:Y:S04]  /*7070*/  SEL R0, RZ, 0x1, P1 ;  /* 0x00000001ff007807 */ /* 0x010fe80000800000 */
[----:B-12---:R-:W-:Y:S02]  /*7080*/  LOP3.LUT R82, R82, R0, RZ, 0x3c, !PT ;  /* 0x0000000052527212 */ /* 0x006fe400078e3cff */
.L_x_122:
[----:B------:R-:W-:Y:S05]  /*7090*/  BSYNC B1 ;  /* 0x0000000000017941 */ /* 0x000fea0003800000 */
.L_x_121:
[----:B------:R-:W-:Y:S04]  /*70a0*/  SHF.R.U32.HI R0, RZ, 0x15, R39 ;  /* 0x00000015ff007819 */ /* 0x000fe80000011627 */
[----:B------:R-:W-:Y:S01]  /*70b0*/  LOP3.LUT P1, RZ, R0, 0x3, R77, 0x48, !PT ;  /* 0x0000000300ff7812 */ /* 0x000fe2000782484d */
[----:B------:R-:W-:Y:S01]  /*70c0*/  @!UPT UIADD3 URZ, UPT, UPT, URZ, URZ, URZ ;  /* 0x000000fffffff290 */ /* 0x000fe2000fffe0ff */
[----:B------:R-:W-:Y:S11]  /*70d0*/  @P0 BRA `(.L_x_126) ;  /* 0x0000000000080947 */ /* 0x000ff60003800000 */
[----:B------:R-:W1:Y:S02]  /*70e0*/  SYNCS.PHASECHK.TRANS64.TRYWAIT P0, [R80+URZ+0x170], R4 ;  /* 0x00017004500075a7 */ /* 0x000e6400080011ff */
[----:B-1----:R-:W-:Y:S05]  /*70f0*/  @!P0 BRA `(.L_x_127) ;  /* 0x00000044008c8947 */ /* 0x002fea0003800000 */
.L_x_126:
[----:B------:R-:W-:Y:S05]  /*7100*/  @!P1 BRA `(.L_x_128) ;  /* 0x0000000000409947 */ /* 0x000fea0003800000 */
[----:B------:R-:W2:Y:S01]  /*7110*/  LDCU.64 UR8, c[0x4][0x78] ;  /* 0x01000f00ff0877ac */ /* 0x000ea20008000a00 */
[----:B------:R-:W-:Y:S01]  /*7120*/  MOV R3, 0x0 ;  /* 0x0000000000037802 */ /* 0x000fe20000000f00 */
[----:B------:R-:W-:Y:S02]  /*7130*/  HFMA2 R12, -RZ, RZ, 0, 5.9604644775390625e-08 ;  /* 0x00000001ff0c7431 */ /* 0x000fe400000001ff */
[----:B------:R-:W-:Y:S02]  /*7140*/  IMAD.MOV.U32 R8, RZ, RZ, 0x192 ;  /* 0x00000192ff087424 */ /* 0x000fe400078e00ff */
[----:B------:R-:W-:Y:S01]  /*7150*/  IMAD.MOV.U32 R13, RZ, RZ, RZ ;  /* 0x000000ffff0d7224 */ /* 0x000fe200078e00ff */
[----:B------:R-:W4:Y:S01]  /*7160*/  LDCU.64 UR6, c[0x4][0x80] ;  /* 0x01001000ff0677ac */ /* 0x000f220008000a00 */
[----:B------:R-:W3:Y:S01]  /*7170*/  LDC.64 R2, c[0x4][R3] ;  /* 0x0100000003027b82 */ /* 0x000ee20000000a00 */
[----:B------:R-:W5:Y:S01]  /*7180*/  LDCU.64 UR4, c[0x4][0x18] ;  /* 0x01000300ff0477ac */ /* 0x000f620008000a00 */
[----:B--2---:R-:W-:Y:S01]  /*7190*/  MOV R5, UR9 ;  /* 0x0000000900057c02 */ /* 0x004fe20008000f00 */
[----:B-1----:R-:W-:Y:S01]  /*71a0*/  IMAD.U32 R4, RZ, RZ, UR8 ;  /* 0x00000008ff047e24 */ /* 0x002fe2000f8e00ff */
[----:B----4-:R-:W-:Y:S01]  /*71b0*/  MOV R7, UR7 ;  /* 0x0000000700077c02 */ /* 0x010fe20008000f00 */
[----:B------:R-:W-:Y:S01]  /*71c0*/  IMAD.U32 R6, RZ, RZ, UR6 ;  /* 0x00000006ff067e24 */ /* 0x000fe2000f8e00ff */
[----:B-----5:R-:W-:Y:S01]  /*71d0*/  MOV R11, UR5 ;  /* 0x00000005000b7c02 */ /* 0x020fe20008000f00 */
[----:B------:R-:W-:Y:S02]  /*71e0*/  IMAD.U32 R10, RZ, RZ, UR4 ;  /* 0x00000004ff0a7e24 */ /* 0x000fe4000f8e00ff */
[----:B------:R-:W-:Y:S07]  /*71f0*/  LEPC R20, `(.L_x_128) ;  /* 0x000000001014794e */ /* 0x000fee0000000000 */
[----:B---3--:R-:W-:Y:S05]  /*7200*/  CALL.ABS.NOINC R2 ;  /* 0x0000000002007343 */ /* 0x008fea0003c00000 */
.L_x_128:
[----:B------:R-:W-:Y:S01]  /*7210*/  IMAD.U32 R42, R45, 0x10000, RZ ;  /* 0x000100002d2a7824 */ /* 0x000fe200078e00ff */
[C---:B------:R-:W-:Y:S01]  /*7220*/  SHF.L.U32 R2, R44.reuse, 0x10, RZ ;  /* 0x000000102c027819 */ /* 0x040fe200000006ff */
[----:B------:R-:W-:Y:S05]  /*7230*/  WARPSYNC.ALL ;  /* 0x0000000000007948 */ /* 0x000fea0003800000 */
[----:B------:R-:W-:Y:S01]  /*7240*/  R2UR UR4, R39 ;  /* 0x00000000270472ca */ /* 0x000fe200000e0000 */
[----:B------:R-:W-:Y:S01]  /*7250*/  HFMA2 R54, -RZ, RZ, 0, 9.5367431640625e-07 ;  /* 0x00000010ff367431 */ /* 0x000fe200000001ff */
[C---:B------:R-:W-:Y:S01]  /*7260*/  PRMT R3, R44.reuse, 0x8880, RZ ;  /* 0x000088802c037816 */ /* 0x040fe200000000ff */
[----:B------:R-:W-:Y:S01]  /*7270*/  BSSY.RECONVERGENT B0, `(.L_x_129) ;  /* 0x00000a2000007945 */ /* 0x000fe20003800200 */
[----:B------:R-:W-:Y:S02]  /*7280*/  SHF.L.U32 R41, R44, 0x8, RZ ;  /* 0x000000082c297819 */ /* 0x000fe400000006ff */
[----:B------:R-:W-:Y:S02]  /*7290*/  IADD3 R55, PT, PT, R74, UR43, RZ ;  /* 0x0000002b4a377c10 */ /* 0x000fe4000fffe0ff */
[----:B------:R-:W-:Y:S02]  /*72a0*/  LOP3.LUT P5, RZ, R75, 0x80, RZ, 0xc0, !PT ;  /* 0x000000804bff7812 */ /* 0x000fe400078ac0ff */
[----:B------:R-:W-:Y:S02]  /*72b0*/  ISETP.NE.AND P0, PT, R87, RZ, PT ;  /* 0x000000ff5700720c */ /* 0x000fe40003f05270 */
[----:B------:R-:W-:Y:S01]  /*72c0*/  SEL R54, R54, 0xfffffff0, !P5 ;  /* 0xfffffff036367807 */ /* 0x000fe20006800000 */
[----:B-1----:R-:W1:Y:S01]  /*72d0*/  LDTM.x32 R4, tmem[UR4] ;  /* 0x00000004000479ee */ /* 0x002e6200082c0000 */
[----:B------:R-:W-:Y:S02]  /*72e0*/  ISETP.NE.AND P6, PT, R60, RZ, PT ;  /* 0x000000ff3c00720c */ /* 0x000fe40003fc5270 */
[----:B------:R-:W-:Y:S01]  /*72f0*/  IADD3 R88, PT, PT, R55, R54, RZ ;  /* 0x0000003637587210 */ /* 0x000fe20007ffe0ff */
[C---:B-1----:R-:W-:Y:S01]  /*7300*/  IMAD R0, R38.reuse, R4, RZ ;  /* 0x0000000426007224 */ /* 0x042fe200078e02ff */
[----:B------:R-:W-:Y:S01]  /*7310*/  SHF.R.S32.HI R4, RZ, 0x18, R2 ;  /* 0x00000018ff047819 */ /* 0x000fe20000011402 */
[C---:B------:R-:W-:Y:S01]  /*7320*/  IMAD R2, R38.reuse, R5, RZ ;  /* 0x0000000526027224 */ /* 0x040fe200078e02ff */
[----:B------:R-:W-:Y:S01]  /*7330*/  SHF.R.S32.HI R5, RZ, 0x18, R41 ;  /* 0x00000018ff057819 */ /* 0x000fe20000011429 */
[----:B------:R-:W-:Y:S01]  /*7340*/  IMAD R0, R3, R40, R0 ;  /* 0x0000002803007224 */ /* 0x000fe200078e0200 */
[----:B------:R-:W-:Y:S01]  /*7350*/  PRMT R41, R45, 0x8880, RZ ;  /* 0x000088802d297816 */ /* 0x000fe200000000ff */
[----:B------:R-:W-:Y:S02]  /*7360*/  IMAD R3, R38, R6, RZ ;  /* 0x0000000626037224 */ /* 0x000fe400078e02ff */
[-C--:B------:R-:W-:Y:S01]  /*7370*/  IMAD R2, R4, R40.reuse, R2 ;  /* 0x0000002804027224 */ /* 0x080fe200078e0202 */
[----:B------:R-:W-:Y:S01]  /*7380*/  SHF.R.S32.HI R4, RZ, 0x18, R44 ;  /* 0x00000018ff047819 */ /* 0x000fe2000001142c */
[C---:B------:R-:W-:Y:S02]  /*7390*/  IMAD R7, R38.reuse, R7, RZ ;  /* 0x0000000726077224 */ /* 0x040fe400078e02ff */
[-C--:B------:R-:W-:Y:S02]  /*73a0*/  IMAD R3, R5, R40.reuse, R3 ;  /* 0x0000002805037224 */ /* 0x080fe400078e0203 */
[----:B------:R-:W-:Y:S02]  /*73b0*/  IMAD R5, R38, R9, RZ ;  /* 0x0000000926057224 */ /* 0x000fe400078e02ff */
[----:B------:R-:W-:Y:S02]  /*73c0*/  IMAD R7, R4, R40, R7 ;  /* 0x0000002804077224 */ /* 0x000fe400078e0207 */
[C---:B------:R-:W-:Y:S02]  /*73d0*/  IMAD R9, R38.reuse, R13, RZ ;  /* 0x0000000d26097224 */ /* 0x040fe400078e02ff */
[C---:B------:R-:W-:Y:S01]  /*73e0*/  IMAD R4, R38.reuse, R8, RZ ;  /* 0x0000000826047224 */ /* 0x040fe200078e02ff */
[----:B------:R-:W-:Y:S01]  /*73f0*/  I2IP.S8.S32.SAT R56, R7, R3, RZ ;  /* 0x0000000307387239 */ /* 0x000fe200000014ff */
[C---:B------:R-:W-:Y:S01]  /*7400*/  IMAD R13, R38.reuse, R17, RZ ;  /* 0x00000011260d7224 */ /* 0x040fe200078e02ff */
[----:B------:R-:W-:Y:S01]  /*7410*/  SHF.R.S32.HI R7, RZ, 0x18, R45 ;  /* 0x00000018ff077819 */ /* 0x000fe2000001142d */
[----:B------:R-:W-:Y:S01]  /*7420*/  IMAD R8, R38, R12, RZ ;  /* 0x0000000c26087224 */ /* 0x000fe200078e02ff */
[----:B------:R-:W-:Y:S01]  /*7430*/  I2IP.S8.S32.SAT R56, R2, R0, R56 ;  /* 0x0000000002387239 */ /* 0x000fe20000001438 */
[C---:B------:R-:W-:Y:S01]  /*7440*/  IMAD R17, R38.reuse, R21, RZ ;  /* 0x0000001526117224 */ /* 0x040fe200078e02ff */
[----:B------:R-:W-:Y:S01]  /*7450*/  SHF.R.S32.HI R2, RZ, 0x18, R46 ;  /* 0x00000018ff027819 */ /* 0x000fe2000001142e */
[----:B------:R-:W-:Y:S01]  /*7460*/  IMAD R12, R38, R16, RZ ;  /* 0x00000010260c7224 */ /* 0x000fe200078e02ff */
[----:B------:R-:W-:Y:S01]  /*7470*/  SHF.L.U32 R0, R46, 0x8, RZ ;  /* 0x000000082e007819 */ /* 0x000fe200000006ff */
[C---:B------:R-:W-:Y:S02]  /*7480*/  IMAD R21, R38.reuse, R25, RZ ;  /* 0x0000001926157224 */ /* 0x040fe400078e02ff */
[C---:B------:R-:W-:Y:S01]  /*7490*/  IMAD R16, R38.reuse, R20, RZ ;  /* 0x0000001426107224 */ /* 0x040fe200078e02ff */
[----:B------:R-:W-:Y:S01]  /*74a0*/  SHF.R.S32.HI R0, RZ, 0x18, R0 ;  /* 0x00000018ff007819 */ /* 0x000fe20000011400 */
[C---:B------:R-:W-:Y:S02]  /*74b0*/  IMAD R25, R38.reuse, R29, RZ ;  /* 0x0000001d26197224 */ /* 0x040fe400078e02ff */
[C---:B------:R-:W-:Y:S02]  /*74c0*/  IMAD R20, R38.reuse, R24, RZ ;  /* 0x0000001826147224 */ /* 0x040fe400078e02ff */
[C---:B------:R-:W-:Y:S01]  /*74d0*/  IMAD R29, R38.reuse, R33, RZ ;  /* 0x00000021261d7224 */ /* 0x040fe200078e02ff */
[----:B------:R-:W-:Y:S01]  /*74e0*/  SHF.L.U32 R33, R45, 0x8, RZ ;  /* 0x000000082d217819 */ /* 0x000fe200000006ff */
[C---:B------:R-:W-:Y:S02]  /*74f0*/  IMAD R24, R38.reuse, R28, RZ ;  /* 0x0000001c26187224 */ /* 0x040fe400078e02ff */
[C---:B------:R-:W-:Y:S01]  /*7500*/  IMAD R28, R38.reuse, R32, RZ ;  /* 0x00000020261c7224 */ /* 0x040fe200078e02ff */
[----:B------:R-:W-:Y:S01]  /*7510*/  SHF.R.S32.HI R32, RZ, 0x18, R42 ;  /* 0x00000018ff207819 */ /* 0x000fe2000001142a */
[----:B------:R-:W-:Y:S01]  /*7520*/  IMAD R4, R41, R40, R4 ;  /* 0x0000002829047224 */ /* 0x000fe200078e0204 */
[----:B------:R-:W-:Y:S01]  /*7530*/  SHF.R.S32.HI R3, RZ, 0x18, R33 ;  /* 0x00000018ff037819 */ /* 0x000fe20000011421 */
[----:B------:R-:W-:Y:S01]  /*7540*/  IMAD R6, R38, R10, RZ ;  /* 0x0000000a26067224 */ /* 0x000fe200078e02ff */
[----:B------:R-:W-:Y:S01]  /*7550*/  PRMT R33, R46, 0x8880, RZ ;  /* 0x000088802e217816 */ /* 0x000fe200000000ff */
[-C--:B------:R-:W-:Y:S01]  /*7560*/  IMAD R5, R32, R40.reuse, R5 ;  /* 0x0000002820057224 */ /* 0x080fe200078e0205 */
[----:B------:R-:W-:Y:S01]  /*7570*/  SHF.L.U32 R32, R46, 0x10, RZ ;  /* 0x000000102e207819 */ /* 0x000fe200000006ff */
[C---:B------:R-:W-:Y:S02]  /*7580*/  IMAD R11, R38.reuse, R11, RZ ;  /* 0x0000000b260b7224 */ /* 0x040fe400078e02ff */
[-C--:B------:R-:W-:Y:S02]  /*7590*/  IMAD R6, R3, R40.reuse, R6 ;  /* 0x0000002803067224 */ /* 0x080fe400078e0206 */
[----:B------:R-:W-:Y:S01]  /*75a0*/  IMAD R11, R7, R40, R11 ;  /* 0x00000028070b7224 */ /* 0x000fe200078e020b */
[----:B------:R-:W-:Y:S01]  /*75b0*/  SHF.R.S32.HI R7, RZ, 0x18, R32 ;  /* 0x00000018ff077819 */ /* 0x000fe20000011420 */
[----:B------:R-:W-:Y:S02]  /*75c0*/  IMAD.MOV.U32 R3, RZ, RZ, R33 ;  /* 0x000000ffff037224 */ /* 0x000fe400078e0021 */
[----:B------:R-:W-:Y:S01]  /*75d0*/  IMAD R10, R38, R14, RZ ;  /* 0x0000000e260a7224 */ /* 0x000fe200078e02ff */
[----:B------:R-:W-:Y:S01]  /*75e0*/  I2IP.S8.S32.SAT R11, R11, R6, RZ ;  /* 0x000000060b0b7239 */ /* 0x000fe200000014ff */
[-C--:B------:R-:W-:Y:S01]  /*75f0*/  IMAD R8, R3, R40.reuse, R8 ;  /* 0x0000002803087224 */ /* 0x080fe200078e0208 */
[----:B------:R-:W-:Y:S01]  /*7600*/  SHF.L.U32 R3, R47, 0x10, RZ ;  /* 0x000000102f037819 */ /* 0x000fe200000006ff */
[-C--:B------:R-:W-:Y:S01]  /*7610*/  IMAD R9, R7, R40.reuse, R9 ;  /* 0x0000002807097224 */ /* 0x080fe200078e0209 */
[C---:B------:R-:W-:Y:S01]  /*7620*/  PRMT R7, R47.reuse, 0x8880, RZ ;  /* 0x000088802f077816 */ /* 0x040fe200000000ff */
[----:B------:R-:W-:Y:S01]  /*7630*/  IMAD R10, R0, R40, R10 ;  /* 0x00000028000a7224 */ /* 0x000fe200078e020a */
[----:B------:R-:W-:Y:S01]  /*7640*/  SHF.R.S32.HI R3, RZ, 0x18, R3 ;  /* 0x00000018ff037819 */ /* 0x000fe20000011403 */
[----:B------:R-:W-:Y:S01]  /*7650*/  IMAD R15, R38, R15, RZ ;  /* 0x0000000f260f7224 */ /* 0x000fe200078e02ff */
[----:B------:R-:W-:Y:S01]  /*7660*/  MOV R0, R7 ;  /* 0x0000000700007202 */ /* 0x000fe20000000f00 */
[----:B------:R-:W-:Y:S01]  /*7670*/  IMAD.SHL.U32 R6, R47, 0x100, RZ ;  /* 0x000001002f067824 */ /* 0x000fe200078e00ff */
[----:B------:R-:W-:Y:S01]  /*7680*/  I2IP.S8.S32.SAT R57, R5, R4, R11 ;  /* 0x0000000405397239 */ /* 0x000fe2000000140b */
[-C--:B------:R-:W-:Y:S01]  /*7690*/  IMAD R15, R2, R40.reuse, R15 ;  /* 0x00000028020f7224 */ /* 0x080fe200078e020f */
[----:B------:R-:W-:Y:S01]  /*76a0*/  SHF.R.S32.HI R2, RZ, 0x18, R47 ;  /* 0x00000018ff027819 */ /* 0x000fe2000001142f */
[----:B------:R-:W-:Y:S01]  /*76b0*/  IMAD R12, R0, R40, R12 ;  /* 0x00000028000c7224 */ /* 0x000fe200078e020c */
[----:B------:R-:W-:Y:S01]  /*76c0*/  SHF.R.S32.HI R6, RZ, 0x18, R6 ;  /* 0x00000018ff067819 */ /* 0x000fe20000011406 */
[----:B------:R-:W-:Y:S01]  /*76d0*/  IMAD R14, R38, R18, RZ ;  /* 0x00000012260e7224 */ /* 0x000fe200078e02ff */
[----:B---3--:R-:W-:Y:S01]  /*76e0*/  PRMT R0, R48, 0x8880, RZ ;  /* 0x0000888030007816 */ /* 0x008fe200000000ff */
[-C--:B------:R-:W-:Y:S01]  /*76f0*/  IMAD R13, R3, R40.reuse, R13 ;  /* 0x00000028030d7224 */ /* 0x080fe200078e020d */
[C---:B------:R-:W-:Y:S01]  /*7700*/  SHF.L.U32 R4, R49.reuse, 0x10, RZ ;  /* 0x0000001031047819 */ /* 0x040fe200000006ff */
[----:B------:R-:W-:Y:S01]  /*7710*/  IMAD R19, R38, R19, RZ ;  /* 0x0000001326137224 */ /* 0x000fe200078e02ff */
[C---:B------:R-:W-:Y:S01]  /*7720*/  PRMT R3, R49.reuse, 0x8880, RZ ;  /* 0x0000888031037816 */ /* 0x040fe200000000ff */
[-C--:B------:R-:W-:Y:S01]  /*7730*/  IMAD R14, R6, R40.reuse, R14 ;  /* 0x00000028060e7224 */ /* 0x080fe200078e020e */
[----:B------:R-:W-:Y:S01]  /*7740*/  SHF.L.U32 R5, R49, 0x8, RZ ;  /* 0x0000000831057819 */ /* 0x000fe200000006ff */
[-C--:B------:R-:W-:Y:S01]  /*7750*/  IMAD R19, R2, R40.reuse, R19 ;  /* 0x0000002802137224 */ /* 0x080fe200078e0213 */
[----:B------:R-:W-:Y:S01]  /*7760*/  SHF.L.U32 R2, R48, 0x10, RZ ;  /* 0x0000001030027819 */ /* 0x000fe200000006ff */
[----:B------:R-:W-:Y:S01]  /*7770*/  IMAD R16, R0, R40, R16 ;  /* 0x0000002800107224 */ /* 0x000fe200078e0210 */
[----:B------:R-:W-:Y:S01]  /*7780*/  SHF.R.S32.HI R4, RZ, 0x18, R4 ;  /* 0x00000018ff047819 */ /* 0x000fe20000011404 */
[----:B------:R-:W-:Y:S01]  /*7790*/  IMAD.SHL.U32 R0, R48, 0x100, RZ ;  /* 0x0000010030007824 */ /* 0x000fe200078e00ff */
[----:B------:R-:W-:Y:S01]  /*77a0*/  SHF.R.S32.HI R2, RZ, 0x18, R2 ;  /* 0x00000018ff027819 */ /* 0x000fe20000011402 */
[C---:B------:R-:W-:Y:S01]  /*77b0*/  IMAD R18, R38.reuse, R22, RZ ;  /* 0x0000001626127224 */ /* 0x040fe200078e02ff */
[----:B------:R-:W-:Y:S01]  /*77c0*/  I2IP.S8.S32.SAT R10, R15, R10, RZ ;  /* 0x0000000a0f0a7239 */ /* 0x000fe200000014ff */
[----:B------:R-:W-:Y:S01]  /*77d0*/  IMAD R23, R38, R23, RZ ;  /* 0x0000001726177224 */ /* 0x000fe200078e02ff */
[----:B------:R-:W-:Y:S01]  /*77e0*/  SHF.R.S32.HI R0, RZ, 0x18, R0 ;  /* 0x00000018ff007819 */ /* 0x000fe20000011400 */
[----:B------:R-:W-:Y:S01]  /*77f0*/  IMAD R17, R2, R40, R17 ;  /* 0x0000002802117224 */ /* 0x000fe200078e0211 */
[----:B------:R-:W-:Y:S01]  /*7800*/  SHF.R.S32.HI R2, RZ, 0x18, R48 ;  /* 0x00000018ff027819 */ /* 0x000fe20000011430 */
[----:B------:R-:W-:Y:S01]  /*7810*/  IMAD R22, R38, R26, RZ ;  /* 0x0000001a26167224 */ /* 0x000fe200078e02ff */
[----:B------:R-:W-:Y:S01]  /*7820*/  I2IP.S8.S32.SAT R14, R19, R14, RZ ;  /* 0x0000000e130e7239 */ /* 0x000fe200000014ff */
[-C--:B------:R-:W-:Y:S01]  /*7830*/  IMAD R18, R0, R40.reuse, R18 ;  /* 0x0000002800127224 */ /* 0x080fe200078e0212 */
[----:B------:R-:W-:Y:S01]  /*7840*/  SHF.R.S32.HI R0, RZ, 0x18, R5 ;  /* 0x00000018ff007819 */ /* 0x000fe20000011405 */
[-C--:B------:R-:W-:Y:S01]  /*7850*/  IMAD R23, R2, R40.reuse, R23 ;  /* 0x0000002802177224 */ /* 0x080fe200078e0217 */
[----:B------:R-:W-:Y:S01]  /*7860*/  SHF.R.S32.HI R2, RZ, 0x18, R49 ;  /* 0x00000018ff027819 */ /* 0x000fe20000011431 */
[-C--:B------:R-:W-:Y:S01]  /*7870*/  IMAD R20, R3, R40.reuse, R20 ;  /* 0x0000002803147224 */ /* 0x080fe200078e0214 */
[----:B------:R-:W-:Y:S01]  /*7880*/  SHF.L.U32 R3, R50, 0x8, RZ ;  /* 0x0000000832037819 */ /* 0x000fe200000006ff */
[----:B------:R-:W-:Y:S01]  /*7890*/  IMAD R21, R4, R40, R21 ;  /* 0x0000002804157224 */ /* 0x000fe200078e0215 */
[----:B------:R-:W-:Y:S01]  /*78a0*/  SHF.R.S32.HI R5, RZ, 0x18, R51 ;  /* 0x00000018ff057819 */ /* 0x000fe20000011433 */
[----:B------:R-:W-:Y:S01]  /*78b0*/  IMAD R27, R38, R27, RZ ;  /* 0x0000001b261b7224 */ /* 0x000fe200078e02ff */
[----:B------:R-:W-:Y:S01]  /*78c0*/  SHF.R.S32.HI R3, RZ, 0x18, R3 ;  /* 0x00000018ff037819 */ /* 0x000fe20000011403 */
[----:B------:R-:W-:Y:S01]  /*78d0*/  IMAD.U32 R4, R50, 0x10000, RZ ;  /* 0x0001000032047824 */ /* 0x000fe200078e00ff */
[----:B------:R-:W-:Y:S01]  /*78e0*/  I2IP.S8.S32.SAT R18, R23, R18, RZ ;  /* 0x0000001217127239 */ /* 0x000fe200000014ff */
[-C--:B------:R-:W-:Y:S01]  /*78f0*/  IMAD R22, R0, R40.reuse, R22 ;  /* 0x0000002800167224 */ /* 0x080fe200078e0216 */
[----:B------:R-:W-:Y:S01]  /*7900*/  PRMT R0, R50, 0x8880, RZ ;  /* 0x0000888032007816 */ /* 0x000fe200000000ff */
[----:B------:R-:W-:Y:S01]  /*7910*/  IMAD R27, R2, R40, R27 ;  /* 0x00000028021b7224 */ /* 0x000fe200078e021b */
[----:B------:R-:W-:Y:S01]  /*7920*/  SHF.R.S32.HI R2, RZ, 0x18, R4 ;  /* 0x00000018ff027819 */ /* 0x000fe20000011404 */
[----:B------:R-:W-:Y:S01]  /*7930*/  IMAD R26, R38, R30, RZ ;  /* 0x0000001e261a7224 */ /* 0x000fe200078e02ff */
[----:B------:R-:W-:Y:S01]  /*7940*/  I2IP.S8.S32.SAT R58, R9, R8, R10 ;  /* 0x00000008093a7239 */ /* 0x000fe2000000140a */
[-C--:B------:R-:W-:Y:S01]  /*7950*/  IMAD R24, R0, R40.reuse, R24 ;  /* 0x0000002800187224 */ /* 0x080fe200078e0218 */
[----:B------:R-:W-:Y:S01]  /*7960*/  SHF.R.S32.HI R0, RZ, 0x18, R50 ;  /* 0x00000018ff007819 */ /* 0x000fe20000011432 */
[-C--:B------:R-:W-:Y:S01]  /*7970*/  IMAD R25, R2, R40.reuse, R25 ;  /* 0x0000002802197224 */ /* 0x080fe200078e0219 */
[----:B------:R-:W-:Y:S01]  /*7980*/  PRMT R2, R51, 0x8880, RZ ;  /* 0x0000888033027816 */ /* 0x000fe200000000ff */
[----:B------:R-:W-:Y:S01]  /*7990*/  IMAD R26, R3, R40, R26 ;  /* 0x00000028031a7224 */ /* 0x000fe200078e021a */
[----:B------:R-:W-:Y:S01]  /*79a0*/  SHF.L.U32 R3, R51, 0x10, RZ ;  /* 0x0000001033037819 */ /* 0x000fe200000006ff */
[----:B------:R-:W-:Y:S01]  /*79b0*/  IMAD R31, R38, R31, RZ ;  /* 0x0000001f261f7224 */ /* 0x000fe200078e02ff */
[----:B------:R-:W-:Y:S01]  /*79c0*/  I2IP.S8.S32.SAT R59, R13, R12, R14 ;  /* 0x0000000c0d3b7239 */ /* 0x000fe2000000140e */
[----:B------:R-:W-:Y:S01]  /*79d0*/  IMAD.SHL.U32 R4, R51, 0x100, RZ ;  /* 0x0000010033047824 */ /* 0x000fe200078e00ff */
[----:B------:R-:W-:Y:S01]  /*79e0*/  SHF.R.S32.HI R3, RZ, 0x18, R3 ;  /* 0x00000018ff037819 */ /* 0x000fe20000011403 */
[----:B------:R-:W-:Y:S01]  /*79f0*/  IMAD R31, R0, R40, R31 ;  /* 0x00000028001f7224 */ /* 0x000fe200078e021f */
[----:B------:R-:W-:Y:S01]  /*7a00*/  I2IP.S8.S32.SAT R16, R17, R16, R18 ;  /* 0x0000001011107239 */ /* 0x000fe20000001412 */
[----:B------:R1:W-:Y:S01]  /*7a10*/  STS.128 [R74+UR43+0x4300], R56 ;  /* 0x004300384a007988 */ /* 0x0003e20008000c2b */
[----:B------:R-:W-:Y:S01]  /*7a20*/  SHF.R.S32.HI R4, RZ, 0x18, R4 ;  /* 0x00000018ff047819 */ /* 0x000fe20000011404 */
[----:B------:R-:W-:Y:S01]  /*7a30*/  IMAD R28, R2, R40, R28 ;  /* 0x00000028021c7224 */ /* 0x000fe200078e021c */
[----:B------:R-:W-:Y:S01]  /*7a40*/  I2IP.S8.S32.SAT R22, R27, R22, RZ ;  /* 0x000000161b167239 */ /* 0x000fe200000014ff */
[C---:B------:R-:W-:Y:S01]  /*7a50*/  IMAD R30, R38.reuse, R34, RZ ;  /* 0x00000022261e7224 */ /* 0x040fe200078e02ff */
[----:B------:R-:W-:Y:S01]  /*7a60*/  I2IP.S8.S32.SAT R18, R31, R26, RZ ;  /* 0x0000001a1f127239 */ /* 0x000fe200000014ff */
[----:B------:R-:W-:Y:S01]  /*7a70*/  IMAD R29, R3, R40, R29 ;  /* 0x00000028031d7224 */ /* 0x000fe200078e021d */
[----:B------:R-:W-:Y:S01]  /*7a80*/  I2IP.S8.S32.SAT R17, R21, R20, R22 ;  /* 0x0000001415117239 */ /* 0x000fe20000001416 */
[----:B------:R-:W-:Y:S01]  /*7a90*/  IMAD R35, R38, R35, RZ ;  /* 0x0000002326237224 */ /* 0x000fe200078e02ff */
[----:B------:R-:W-:Y:S01]  /*7aa0*/  I2IP.S8.S32.SAT R18, R25, R24, R18 ;  /* 0x0000001819127239 */ /* 0x000fe20000001412 */
[-C--:B------:R-:W-:Y:S01]  /*7ab0*/  IMAD R30, R4, R40.reuse, R30 ;  /* 0x00000028041e7224 */ /* 0x080fe200078e021e */
[----:B------:R-:W-:Y:S01]  /*7ac0*/  LEA R0, R83, UR43, 0x3 ;  /* 0x0000002b53007c11 */ /* 0x000fe2000f8e18ff */
[----:B------:R-:W-:Y:S01]  /*7ad0*/  IMAD R35, R5, R40, R35 ;  /* 0x0000002805237224 */ /* 0x000fe200078e0223 */
[----:B------:R-:W-:Y:S04]  /*7ae0*/  @P6 SHF.L.U32 R2, R82, 0x1f, RZ ;  /* 0x0000001f52026819 */ /* 0x000fe800000006ff */
[----:B------:R-:W-:Y:S04]  /*7af0*/  I2IP.S8.S32.SAT R19, R35, R30, RZ ;  /* 0x0000001e23137239 */ /* 0x000fe800000014ff */
[----:B------:R-:W-:Y:S05]  /*7b00*/  I2IP.S8.S32.SAT R19, R29, R28, R19 ;  /* 0x0000001c1d137239 */ /* 0x000fea0000001413 */
[----:B------:R1:W-:Y:S01]  /*7b10*/  STS.128 [R88+0x4300], R16 ;  /* 0x0043001058007388 */ /* 0x0003e20000000c00 */
[----:B------:R-:W-:Y:S01]  /*7b20*/  @!PT LDS RZ, [RZ] ;  /* 0x00000000fffff984 */ /* 0x000fe20000000800 */
[----:B------:R-:W-:Y:S01]  /*7b30*/  @!PT LDS RZ, [RZ] ;  /* 0x00000000fffff984 */ /* 0x000fe20000000800 */
[----:B------:R-:W-:Y:S01]  /*7b40*/  @!PT LDS RZ, [RZ] ;  /* 0x00000000fffff984 */ /* 0x000fe20000000800 */
[----:B------:R-:W-:Y:S01]  /*7b50*/  @!PT LDS RZ, [RZ] ;  /* 0x00000000fffff984 */ /* 0x000fe20000000800 */
[----:B------:R2:W-:Y:S07]  /*7b60*/  MEMBAR.ALL.CTA ;  /* 0x0000000000007992 */ /* 0x0005ee0000008000 */
[----:B--2---:R-:W2:Y:S02]  /*7b70*/  FENCE.VIEW.ASYNC.S ;  /* 0x00000000000073c6 */ /* 0x004ea40000000000 */
[----:B--2---:R-:W-:Y:S06]  /*7b80*/  BAR.SYNC.DEFER_BLOCKING 0x1, 0x80 ;  /* 0x0042000000007b1d */ /* 0x004fec0000010000 */
[----:B------:R-:W-:Y:S05]  /*7b90*/  @P0 BRA `(.L_x_130) ;  /* 0x00000000003c0947 */ /* 0x000fea0003800000 */
[----:B------:R-:W2:Y:S01]  /*7ba0*/  LDCU.64 UR6, c[0x0][0x348] ;  /* 0x00006900ff0677ac */ /* 0x000ea20008000a00 */
[----:B------:R-:W-:Y:S01]  /*7bb0*/  UIADD3 UR4, UPT, UPT, UR43, 0x4300, URZ ;  /* 0x000043002b047890 */ /* 0x000fe2000fffe0ff */
[----:B------:R-:W-:Y:S01]  /*7bc0*/  UMOV UR51, UR36 ;  /* 0x0000002400337c82 */ /* 0x000fe20008000000 */
[----:B------:R-:W-:Y:S02]  /*7bd0*/  UIADD3 UR9, UPT, UPT, UR49, 0x80, URZ ;  /* 0x0000008031097890 */ /* 0x000fe4000fffe0ff */
[----:B------:R-:W-:Y:S02]  /*7be0*/  UIADD3 UR8, UPT, UPT, UR43, 0x4b00, URZ ;  /* 0x00004b002b087890 */ /* 0x000fe4000fffe0ff */
[----:B------:R-:W-:Y:S01]  /*7bf0*/  MOV R86, UR4 ;  /* 0x0000000400567c02 */ /* 0x000fe20008000f00 */
[----:B------:R-:W-:Y:S01]  /*7c00*/  UMOV UR10, UR50 ;  /* 0x00000032000a7c82 */ /* 0x000fe20008000000 */
[----:B------:R-:W-:Y:S02]  /*7c10*/  UMOV UR11, UR36 ;  /* 0x00000024000b7c82 */ /* 0x000fe40008000000 */
[----:B------:R-:W-:Y:S01]  /*7c20*/  R2UR UR48, R86 ;  /* 0x00000000563072ca */ /* 0x000fe200000e0000 */
[----:B--2---:R-:W-:Y:S04]  /*7c30*/  UIADD3 UR4, UP0, UPT, UR6, 0x680, URZ ;  /* 0x0000068006047890 */ /* 0x004fe8000ff1e0ff */
[----:B------:R-:W-:Y:S09]  /*7c40*/  UIADD3.X UR5, UPT, UPT, URZ, UR7, URZ, UP0, !UPT ;  /* 0x00000007ff057290 */ /* 0x000ff200087fe4ff */
[----:B------:R2:W-:Y:S01]  /*7c50*/  UTMASTG.3D [UR48], [UR4] ;  /* 0x00000030040073b5 */ /* 0x0005e20008010000 */
[----:B------:R2:W-:Y:S01]  /*7c60*/  UTMASTG.3D [UR8], [UR4] ;  /* 0x00000008040073b5 */ /* 0x0005e20008010000 */
[----:B------:R0:W-:Y:S01]  /*7c70*/  UTMACMDFLUSH ;  /* 0x00000000000079b7 */ /* 0x0001e20000000000 */
[----:B--2---:R-:W-:Y:S04]  /*7c80*/  DEPBAR.LE SB0, 0x1 ;  /* 0x000080400000791a */ /* 0x004fe80000000000 */
.L_x_130:
[----:B------:R-:W-:Y:S05]  /*7c90*/  BSYNC.RECONVERGENT B0 ;  /* 0x0000000000007941 */ /* 0x000fea0003800200 */
.L_x_129:
[----:B------:R-:W-:Y:S06]  /*7ca0*/  BAR.SYNC.DEFER_BLOCKING 0x1, 0x80 ;  /* 0x0042000000007b1d */ /* 0x000fec0000010000 */
[----:B------:R-:W2:Y:S01]  /*7cb0*/  @P6 SYNCS.PHASECHK.TRANS64.TRYWAIT P0, [R0+URZ+0x100], R2 ;  /* 0x00010002000065a7 */ /* 0x000ea200080011ff */
[----:B------:R-:W-:Y:S01]  /*7cc0*/  BSSY B1, `(.L_x_131) ;  /* 0x000001f000017945 */ /* 0x000fe20003800000 */
[----:B--2---:R-:W-:Y:S03]  /*7cd0*/  @P6 SEL R52, RZ, 0x1, !P0 ;  /* 0x00000001ff346807 */ /* 0x004fe60004000000 */
[----:B------:R-:W-:Y:S05]  /*7ce0*/  @!P6 BRA `(.L_x_132) ;  /* 0x000000000070e947 */ /* 0x000fea0003800000 */
[----:B------:R-:W-:Y:S01]  /*7cf0*/  ISETP.NE.AND P1, PT, R53, RZ, PT ;  /* 0x000000ff3500720c */ /* 0x000fe20003f25270 */
[----:B------:R-:W-:Y:S01]  /*7d00*/  BSSY B0, `(.L_x_133) ;  /* 0x0000008000007945 */ /* 0x000fe20003800000 */
[----:B------:R-:W-:Y:S11]  /*7d10*/  ISETP.NE.AND P0, PT, R52, RZ, PT ;  /* 0x000000ff3400720c */ /* 0x000ff60003f05270 */
[----:B------:R-:W-:Y:S04]  /*7d20*/  @P1 IMAD R4, R83, 0x1000, R55 ;  /* 0x0000100053041824 */ /* 0x000fe800078e0237 */
[----:B------:R-:W-:Y:S01]  /*7d30*/  @P1 IMAD.IADD R3, R54, 0x1, R4 ;  /* 0x0000000136031824 */ /* 0x000fe200078e0204 */
[----:B------:R-:W-:Y:S06]  /*7d40*/  @P0 BRA `(.L_x_134) ;  /* 0x00000000000c0947 */ /* 0x000fec0003800000 */
[----:B------:R-:W-:Y:S04]  /*7d50*/  SHF.L.U32 R2, R82, 0x1f, RZ ;  /* 0x0000001f52027819 */ /* 0x000fe800000006ff */
[----:B------:R-:W2:Y:S02]  /*7d60*/  SYNCS.PHASECHK.TRANS64.TRYWAIT P0, [R0+URZ+0x100], R2 ;  /* 0x00010002000075a7 */ /* 0x000ea400080011ff */
[----:B--2---:R-:W-:Y:S05]  /*7d70*/  @!P0 BRA `(.L_x_135) ;  /* 0x0000003800808947 */ /* 0x004fea0003800000 */
.L_x_134:
[----:B------:R-:W-:Y:S05]  /*7d80*/  BSYNC B0 ;  /* 0x0000000000007941 */ /* 0x000fea0003800000 */
.L_x_133:
[----:B------:R-:W-:Y:S01]  /*7d90*/  ISETP.NE.AND P0, PT, R53, RZ, PT ;  /* 0x000000ff3500720c */ /* 0x000fe20003f05270 */
[----:B--2---:R-:W-:Y:S02]  /*7da0*/  VIADD R2, R0, 0x120 ;  /* 0x0000012000027836 */ /* 0x004fe40000000000 */
[----:B------:R-:W-:Y:S02]  /*7db0*/  IMAD.U32 R0, RZ, RZ, UR46 ;  /* 0x0000002eff007e24 */ /* 0x000fe4000f8e00ff */
[----:B------:R-:W-:Y:S03]  /*7dc0*/  VIADD R83, R83, 0x1 ;  /* 0x0000000153537836 */ /* 0x000fe60000000000 */
[----:B------:R-:W-:Y:S05]  /*7dd0*/  PRMT R0, R0, 0x654, R2 ;  /* 0x0000065400007816 */ /* 0x000fea0000000002 */
[----:B------:R2:W3:Y:S04]  /*7de0*/  @P0 LDS.128 R44, [R4+0x300] ;  /* 0x00030000042c0984 */ /* 0x0004e80000000c00 */
[----:B------:R2:W4:Y:S01]  /*7df0*/  @P0 LDS.128 R48, [R3+0x300] ;  /* 0x0003000003300984 */ /* 0x0005220000000c00 */
[C---:B------:R-:W-:Y:S01]  /*7e00*/  ISETP.NE.AND P0, PT, R83.reuse, 0x4, PT ;  /* 0x000000045300780c */ /* 0x040fe20003f05270 */
[----:B------:R-:W-:Y:S01]  /*7e10*/  @!PT LDS RZ, [RZ] ;  /* 0x00000000fffff984 */ /* 0x000fe20000000800 */
[----:B------:R-:W-:Y:S01]  /*7e20*/  @!PT LDS RZ, [RZ] ;  /* 0x00000000fffff984 */ /* 0x000fe20000000800 */
[----:B------:R-:W-:Y:S01]  /*7e30*/  @!PT LDS RZ, [RZ] ;  /* 0x00000000fffff984 */ /* 0x000fe20000000800 */
[----:B------:R-:W-:Y:S01]  /*7e40*/  @!PT LDS RZ, [RZ] ;  /* 0x00000000fffff984 */ /* 0x000fe20000000800 */
[----:B------:R5:W-:Y:S06]  /*7e50*/  MEMBAR.ALL.CTA ;  /* 0x0000000000007992 */ /* 0x000bec0000008000 */
[----:B-----5:R-:W5:Y:S01]  /*7e60*/  FENCE.VIEW.ASYNC.S ;  /* 0x00000000000073c6 */ /* 0x020f620000000000 */
[----:B------:R-:W-:Y:S01]  /*7e70*/  SEL R83, R83, RZ, P0 ;  /* 0x000000ff53537207 */ /* 0x000fe20000000000 */
[----:B-----5:R5:W-:Y:S02]  /*7e80*/  SYNCS.ARRIVE.TRANS64.RED.A1T0 RZ, [R0+URZ], RZ ;  /* 0x000000ff00ff79a7 */ /* 0x020be400081004ff */
[----:B-----5:R-:W-:Y:S04]  /*7e90*/  SEL R0, RZ, 0x1, P0 ;  /* 0x00000001ff007807 */ /* 0x020fe80000000000 */
[----:B--23--:R-:W-:Y:S02]  /*7ea0*/  LOP3.LUT R82, R82, R0, RZ, 0x3c, !PT ;  /* 0x0000000052527212 */ /* 0x00cfe400078e3cff */
.L_x_132:
[----:B------:R-:W-:Y:S05]  /*7eb0*/  BSYNC B1 ;  /* 0x0000000000017941 */ /* 0x000fea0003800000 */
.L_x_131:
[----:B------:R-:W-:Y:S05]  /*7ec0*/  VIADD R0, R39, 0x20 ;  /* 0x0000002027007836 */ /* 0x000fea0000000000 */
[----:B------:R-:W-:Y:S04]  /*7ed0*/  SHF.R.U32.HI R0, RZ, 0x15, R0 ;  /* 0x00000015ff007819 */ /* 0x000fe80000011600 */
[----:B------:R-:W-:Y:S11]  /*7ee0*/  LOP3.LUT P0, RZ, R0, 0x3, R77, 0x48, !PT ;  /* 0x0000000300ff7812 */ /* 0x000ff6000780484d */
[----:B------:R-:W-:Y:S02]  /*7ef0*/  @!UPT UIADD3 URZ, UPT, UPT, URZ, URZ, URZ ;  /* 0x000000fffffff290 */ /* 0x000fe4000fffe0ff */
[----:B------:R-:W-:Y:S05]  /*7f00*/  @!P0 BRA `(.L_x_136) ;  /* 0x0000000000408947 */ /* 0x000fea0003800000 */
[----:B------:R-:W2:Y:S01]  /*7f10*/  LDCU.64 UR8, c[0x4][0x78] ;  /* 0x01000f00ff0877ac */ /* 0x000ea20008000a00 */
[----:B------:R-:W-:Y:S01]  /*7f20*/  MOV R3, 0x0 ;  /* 0x0000000000037802 */ /* 0x000fe20000000f00 */
[----:B------:R-:W-:Y:S02]  /*7f30*/  HFMA2 R12, -RZ, RZ, 0, 5.9604644775390625e-08 ;  /* 0x00000001ff0c7431 */ /* 0x000fe400000001ff */
[----:B------:R-:W-:Y:S02]  /*7f40*/  IMAD.MOV.U32 R8, RZ, RZ, 0x192 ;  /* 0x00000192ff087424 */ /* 0x000fe400078e00ff */
[----:B------:R-:W-:Y:S01]  /*7f50*/  IMAD.MOV.U32 R13, RZ, RZ, RZ ;  /* 0x000000ffff0d7224 */ /* 0x000fe200078e00ff */
[----:B------:R-:W3:Y:S01]  /*7f60*/  LDCU.64 UR6, c[0x4][0x80] ;  /* 0x01001000ff0677ac */ /* 0x000ee20008000a00 */
[----:B------:R-:W1:Y:S01]  /*7f70*/  LDC.64 R2, c[0x4][R3] ;  /* 0x0100000003027b82 */ /* 0x000e620000000a00 */
[----:B------:R-:W5:Y:S01]  /*7f80*/  LDCU.64 UR4, c[0x4][0x18] ;  /* 0x01000300ff0477ac */ /* 0x000f620008000a00 */
[----:B--2---:R-:W-:Y:S01]  /*7f90*/  MOV R5, UR9 ;  /* 0x0000000900057c02 */ /* 0x004fe20008000f00 */
[----:B------:R-:W-:Y:S01]  /*7fa0*/  IMAD.U32 R4, RZ, RZ, UR8 ;  /* 0x00000008ff047e24 */ /* 0x000fe2000f8e00ff */
[----:B---3--:R-:W-:Y:S01]  /*7fb0*/  MOV R7, UR7 ;  /* 0x0000000700077c02 */ /* 0x008fe20008000f00 */
[----:B------:R-:W-:Y:S01]  /*7fc0*/  IMAD.U32 R6, RZ, RZ, UR6 ;  /* 0x00000006ff067e24 */ /* 0x000fe2000f8e00ff */
[----:B-----5:R-:W-:Y:S01]  /*7fd0*/  MOV R11, UR5 ;  /* 0x00000005000b7c02 */ /* 0x020fe20008000f00 */
[----:B------:R-:W-:Y:S02]  /*7fe0*/  IMAD.U32 R10, RZ, RZ, UR4 ;  /* 0x00000004ff0a7e24 */ /* 0x000fe4000f8e00ff */
[----:B------:R-:W-:Y:S07]  /*7ff0*/  LEPC R20, `(.L_x_136) ;  /* 0x000000001014794e */ /* 0x000fee0000000000 */
[----:B-1--4-:R-:W-:Y:S05]  /*8000*/  CALL.ABS.NOINC R2 ;  /* 0x0000000002007343 */ /* 0x012fea0003c00000 */
.L_x_136:
[C---:B------:R-:W-:Y:S01]  /*8010*/  SHF.L.U32 R2, R44.reuse, 0x10, RZ ;  /* 0x000000102c027819 */ /* 0x040fe200000006ff */
[----:B------:R-:W-:Y:S05]  /*8020*/  WARPSYNC.ALL ;  /* 0x0000000000007948 */ /* 0x000fea0003800000 */
[----:B------:R-:W-:Y:S01]  /*8030*/  R2UR UR4, R39 ;  /* 0x00000000270472ca */ /* 0x000fe200000e0000 */
[----:B------:R-:W-:Y:S01]  /*8040*/  BSSY.RECONVERGENT B0, `(.L_x_137) ;  /* 0x000009e000007945 */ /* 0x000fe20003800200 */
[C---:B------:R-:W-:Y:S02]  /*8050*/  PRMT R3, R44.reuse, 0x8880, RZ ;  /* 0x000088802c037816 */ /* 0x040fe400000000ff */
[----:B------:R-:W-:Y:S02]  /*8060*/  SHF.L.U32 R41, R44, 0x8, RZ ;  /* 0x000000082c297819 */ /* 0x000fe400000006ff */
[C---:B------:R-:W-:Y:S02]  /*8070*/  SHF.L.U32 R42, R45.reuse, 0x10, RZ ;  /* 0x000000102d2a7819 */ /* 0x040fe400000006ff */
[----:B------:R-:W-:Y:S02]  /*8080*/  SHF.L.U32 R43, R45, 0x8, RZ ;  /* 0x000000082d2b7819 */ /* 0x000fe400000006ff */
[----:B------:R-:W-:Y:S02]  /*8090*/  SHF.R.S32.HI R42, RZ, 0x18, R42 ;  /* 0x00000018ff2a7819 */ /* 0x000fe4000001142a */
[----:B------:R-:W-:Y:S01]  /*80a0*/  SHF.R.S32.HI R43, RZ, 0x18, R43 ;  /* 0x00000018ff2b7819 */ /* 0x000fe2000001142b */
[----:B-1----:R-:W1:Y:S01]  /*80b0*/  LDTM.x32 R4, tmem[UR4+0x20] ;  /* 0x00002004000479ee */ /* 0x002e6200082c0000 */
[----:B------:R-:W-:Y:S02]  /*80c0*/  ISETP.NE.AND P0, PT, R87, RZ, PT ;  /* 0x000000ff5700720c */ /* 0x000fe40003f05270 */
[----:B------:R-:W-:Y:S01]  /*80d0*/  ISETP.NE.AND P6, PT, R60, RZ, PT ;  /* 0x000000ff3c00720c */ /* 0x000fe20003fc5270 */
        /* <DEDUP_REMOVED lines=9> */
[----:B------:R-:W-:Y:S02]  /*8170*/  IMAD R7, R38, R7, RZ ;  /* 0x0000000726077224 */ /* 0x000fe400078e02ff */
[-C--:B------:R-:W-:Y:S02]  /*8180*/  IMAD R3, R5, R40.reuse, R3 ;  /* 0x0000002805037224 */ /* 0x080fe400078e0203 */
[----:B------:R-:W-:Y:S02]  /*8190*/  IMAD R7, R4, R40, R7 ;  /* 0x0000002804077224 */ /* 0x000fe400078e0207 */
[C---:B------:R-:W-:Y:S02]  /*81a0*/  IMAD R4, R38.reuse, R8, RZ ;  /* 0x0000000826047224 */ /* 0x040fe400078e02ff */
[C---:B------:R-:W-:Y:S01]  /*81b0*/  IMAD R8, R38.reuse, R12, RZ ;  /* 0x0000000c26087224 */ /* 0x040fe200078e02ff */
[----:B------:R-:W-:Y:S01]  /*81c0*/  I2IP.S8.S32.SAT R56, R7, R3, RZ ;  /* 0x0000000307387239 */ /* 0x000fe200000014ff */
[----:B------:R-:W-:Y:S01]  /*81d0*/  IMAD R5, R38, R9, RZ ;  /* 0x0000000926057224 */ /* 0x000fe200078e02ff */
[----:B------:R-:W-:Y:S01]  /*81e0*/  PRMT R7, R46, 0x8880, RZ ;  /* 0x000088802e077816 */ /* 0x000fe200000000ff */
[----:B------:R-:W-:Y:S01]  /*81f0*/  IMAD R12, R38, R16, RZ ;  /* 0x00000010260c7224 */ /* 0x000fe200078e02ff */
[----:B------:R-:W-:Y:S01]  /*8200*/  I2IP.S8.S32.SAT R56, R2, R0, R56 ;  /* 0x0000000002387239 */ /* 0x000fe20000001438 */
[C---:B------:R-:W-:Y:S01]  /*8210*/  IMAD R9, R38.reuse, R13, RZ ;  /* 0x0000000d26097224 */ /* 0x040fe200078e02ff */
[----:B------:R-:W-:Y:S01]  /*8220*/  SHF.R.S32.HI R3, RZ, 0x18, R45 ;  /* 0x00000018ff037819 */ /* 0x000fe2000001142d */
[----:B------:R-:W-:Y:S01]  /*8230*/  IMAD R16, R38, R20, RZ ;  /* 0x0000001426107224 */ /* 0x000fe200078e02ff */
[----:B----4-:R-:W-:Y:S01]  /*8240*/  SHF.L.U32 R0, R48, 0x10, RZ ;  /* 0x0000001030007819 */ /* 0x010fe200000006ff */
[----:B------:R-:W-:Y:S01]  /*8250*/  IMAD R13, R38, R17, RZ ;  /* 0x00000011260d7224 */ /* 0x000fe200078e02ff */
[----:B------:R-:W-:Y:S01]  /*8260*/  SHF.L.U32 R2, R48, 0x8, RZ ;  /* 0x0000000830027819 */ /* 0x000fe200000006ff */
[C---:B------:R-:W-:Y:S01]  /*8270*/  IMAD R20, R38.reuse, R24, RZ ;  /* 0x0000001826147224 */ /* 0x040fe200078e02ff */
[----:B------:R-:W-:Y:S01]  /*8280*/  SHF.R.S32.HI R0, RZ, 0x18, R0 ;  /* 0x00000018ff007819 */ /* 0x000fe20000011400 */
[C---:B------:R-:W-:Y:S01]  /*8290*/  IMAD R17, R38.reuse, R21, RZ ;  /* 0x0000001526117224 */ /* 0x040fe200078e02ff */
[----:B------:R-:W-:Y:S01]  /*82a0*/  SHF.R.S32.HI R2, RZ, 0x18, R2 ;  /* 0x00000018ff027819 */ /* 0x000fe20000011402 */
[C---:B------:R-:W-:Y:S02]  /*82b0*/  IMAD R24, R38.reuse, R28, RZ ;  /* 0x0000001c26187224 */ /* 0x040fe400078e02ff */
[C---:B------:R-:W-:Y:S02]  /*82c0*/  IMAD R6, R38.reuse, R10, RZ ;  /* 0x0000000a26067224 */ /* 0x040fe400078e02ff */
[C---:B------:R-:W-:Y:S02]  /*82d0*/  IMAD R21, R38.reuse, R25, RZ ;  /* 0x0000001926157224 */ /* 0x040fe400078e02ff */
[----:B------:R-:W-:Y:S01]  /*82e0*/  IMAD R28, R38, R32, RZ ;  /* 0x00000020261c7224 */ /* 0x000fe200078e02ff */
[----:B------:R-:W-:Y:S01]  /*82f0*/  SHF.L.U32 R32, R46, 0x10, RZ ;  /* 0x000000102e207819 */ /* 0x000fe200000006ff */
[-C--:B------:R-:W-:Y:S02]  /*8300*/  IMAD R4, R41, R40.reuse, R4 ;  /* 0x0000002829047224 */ /* 0x080fe400078e0204 */
[----:B------:R-:W-:Y:S01]  /*8310*/  IMAD R25, R38, R29, RZ ;  /* 0x0000001d26197224 */ /* 0x000fe200078e02ff */
[----:B------:R-:W-:Y:S01]  /*8320*/  SHF.R.S32.HI R32, RZ, 0x18, R32 ;  /* 0x00000018ff207819 */ /* 0x000fe20000011420 */
[----:B------:R-:W-:Y:S02]  /*8330*/  IMAD R5, R42, R40, R5 ;  /* 0x000000282a057224 */ /* 0x000fe400078e0205 */
[----:B------:R-:W-:Y:S01]  /*8340*/  IMAD R29, R38, R33, RZ ;  /* 0x00000021261d7224 */ /* 0x000fe200078e02ff */
[----:B------:R-:W-:Y:S01]  /*8350*/  SHF.L.U32 R33, R46, 0x8, RZ ;  /* 0x000000082e217819 */ /* 0x000fe200000006ff */
[C---:B------:R-:W-:Y:S02]  /*8360*/  IMAD R11, R38.reuse, R11, RZ ;  /* 0x0000000b260b7224 */ /* 0x040fe400078e02ff */
[C---:B------:R-:W-:Y:S01]  /*8370*/  IMAD R10, R38.reuse, R14, RZ ;  /* 0x0000000e260a7224 */ /* 0x040fe200078e02ff */
[----:B------:R-:W-:Y:S01]  /*8380*/  SHF.R.S32.HI R33, RZ, 0x18, R33 ;  /* 0x00000018ff217819 */ /* 0x000fe20000011421 */
[----:B------:R-:W-:Y:S02]  /*8390*/  IMAD R6, R43, R40, R6 ;  /* 0x000000282b067224 */ /* 0x000fe400078e0206 */
[C---:B------:R-:W-:Y:S02]  /*83a0*/  IMAD R14, R38.reuse, R18, RZ ;  /* 0x00000012260e7224 */ /* 0x040fe400078e02ff */
[C---:B------:R-:W-:Y:S02]  /*83b0*/  IMAD R18, R38.reuse, R22, RZ ;  /* 0x0000001626127224 */ /* 0x040fe400078e02ff */
[----:B------:R-:W-:Y:S01]  /*83c0*/  IMAD R11, R3, R40, R11 ;  /* 0x00000028030b7224 */ /* 0x000fe200078e020b */
[----:B------:R-:W-:Y:S01]  /*83d0*/  PRMT R3, R47, 0x8880, RZ ;  /* 0x000088802f037816 */ /* 0x000fe200000000ff */
[C---:B------:R-:W-:Y:S02]  /*83e0*/  IMAD R22, R38.reuse, R26, RZ ;  /* 0x0000001a26167224 */ /* 0x040fe400078e02ff */
[C---:B------:R-:W-:Y:S01]  /*83f0*/  IMAD R26, R38.reuse, R30, RZ ;  /* 0x0000001e261a7224 */ /* 0x040fe200078e02ff */
[----:B------:R-:W-:Y:S01]  /*8400*/  I2IP.S8.S32.SAT R11, R11, R6, RZ ;  /* 0x000000060b0b7239 */ /* 0x000fe200000014ff */
[----:B------:R-:W-:Y:S01]  /*8410*/  IMAD R8, R7, R40, R8 ;  /* 0x0000002807087224 */ /* 0x000fe200078e0208 */
[----:B------:R-:W-:Y:S01]  /*8420*/  SHF.L.U32 R6, R47, 0x10, RZ ;  /* 0x000000102f067819 */ /* 0x000fe200000006ff */
[----:B------:R-:W-:Y:S01]  /*8430*/  IMAD R30, R38, R34, RZ ;  /* 0x00000022261e7224 */ /* 0x000fe200078e02ff */
[----:B------:R-:W-:Y:S01]  /*8440*/  SHF.R.S32.HI R34, RZ, 0x18, R46 ;  /* 0x00000018ff227819 */ /* 0x000fe2000001142e */
[----:B------:R-:W-:Y:S01]  /*8450*/  IMAD R9, R32, R40, R9 ;  /* 0x0000002820097224 */ /* 0x000fe200078e0209 */
[----:B------:R-:W-:Y:S01]  /*8460*/  SHF.R.S32.HI R6, RZ, 0x18, R6 ;  /* 0x00000018ff067819 */ /* 0x000fe20000011406 */
[----:B------:R-:W-:Y:S01]  /*8470*/  IMAD R15, R38, R15, RZ ;  /* 0x0000000f260f7224 */ /* 0x000fe200078e02ff */
[----:B------:R-:W-:Y:S01]  /*8480*/  I2IP.S8.S32.SAT R57, R5, R4, R11 ;  /* 0x0000000405397239 */ /* 0x000fe2000000140b */
[-C--:B------:R-:W-:Y:S01]  /*8490*/  IMAD R10, R33, R40.reuse, R10 ;  /* 0x00000028210a7224 */ /* 0x080fe200078e020a */
[----:B------:R-:W-:Y:S01]  /*84a0*/  SHF.L.U32 R5, R49, 0x10, RZ ;  /* 0x0000001031057819 */ /* 0x000fe200000006ff */
[----:B------:R-:W-:Y:S01]  /*84b0*/  IMAD.SHL.U32 R7, R47, 0x100, RZ ;  /* 0x000001002f077824 */ /* 0x000fe200078e00ff */
[----:B------:R-:W-:Y:S01]  /*84c0*/  PRMT R4, R49, 0x8880, RZ ;  /* 0x0000888031047816 */ /* 0x000fe200000000ff */
[-C--:B------:R-:W-:Y:S01]  /*84d0*/  IMAD R15, R34, R40.reuse, R15 ;  /* 0x00000028220f7224 */ /* 0x080fe200078e020f */
[----:B------:R-:W-:Y:S01]  /*84e0*/  SHF.R.S32.HI R5, RZ, 0x18, R5 ;  /* 0x00000018ff057819 */ /* 0x000fe20000011405 */
[-C--:B------:R-:W-:Y:S01]  /*84f0*/  IMAD R12, R3, R40.reuse, R12 ;  /* 0x00000028030c7224 */ /* 0x080fe200078e020c */
[----:B------:R-:W-:Y:S01]  /*8500*/  SHF.R.S32.HI R7, RZ, 0x18, R7 ;  /* 0x00000018ff077819 */ /* 0x000fe20000011407 */
[----:B------:R-:W-:Y:S01]  /*8510*/  IMAD R13, R6, R40, R13 ;  /* 0x00000028060d7224 */ /* 0x000fe200078e020d */
[----:B------:R-:W-:Y:S01]  /*8520*/  I2IP.S8.S32.SAT R15, R15, R10, RZ ;  /* 0x0000000a0f0f7239 */ /* 0x000fe200000014ff */
[----:B------:R-:W-:Y:S01]  /*8530*/  IMAD R19, R38, R19, RZ ;  /* 0x0000001326137224 */ /* 0x000fe200078e02ff */
[----:B------:R-:W-:Y:S01]  /*8540*/  SHF.R.S32.HI R10, RZ, 0x18, R47 ;  /* 0x00000018ff0a7819 */ /* 0x000fe2000001142f */
[----:B------:R-:W-:Y:S01]  /*8550*/  IMAD R14, R7, R40, R14 ;  /* 0x00000028070e7224 */ /* 0x000fe200078e020e */
[----:B------:R-:W-:Y:S01]  /*8560*/  PRMT R3, R48, 0x8880, RZ ;  /* 0x0000888030037816 */ /* 0x000fe200000000ff */
[----:B------:R-:W-:Y:S01]  /*8570*/  IMAD R23, R38, R23, RZ ;  /* 0x0000001726177224 */ /* 0x000fe200078e02ff */
[----:B------:R-:W-:Y:S01]  /*8580*/  I2IP.S8.S32.SAT R58, R9, R8, R15 ;  /* 0x00000008093a7239 */ /* 0x000fe2000000140f */
[-C--:B------:R-:W-:Y:S02]  /*8590*/  IMAD R19, R10, R40.reuse, R19 ;  /* 0x000000280a137224 */ /* 0x080fe400078e0213 */
[-C--:B------:R-:W-:Y:S01]  /*85a0*/  IMAD R16, R3, R40.reuse, R16 ;  /* 0x0000002803107224 */ /* 0x080fe200078e0210 */
[----:B------:R-:W-:Y:S01]  /*85b0*/  SHF.R.S32.HI R3, RZ, 0x18, R48 ;  /* 0x00000018ff037819 */ /* 0x000fe20000011430 */
[----:B------:R-:W-:Y:S01]  /*85c0*/  IMAD R17, R0, R40, R17 ;  /* 0x0000002800117224 */ /* 0x000fe200078e0211 */
[----:B------:R-:W-:Y:S01]  /*85d0*/  I2IP.S8.S32.SAT R14, R19, R14, RZ ;  /* 0x0000000e130e7239 */ /* 0x000fe200000014ff */
[----:B------:R-:W-:Y:S02]  /*85e0*/  IMAD.SHL.U32 R0, R49, 0x100, RZ ;  /* 0x0000010031007824 */ /* 0x000fe400078e00ff */
[-C--:B------:R-:W-:Y:S01]  /*85f0*/  IMAD R18, R2, R40.reuse, R18 ;  /* 0x0000002802127224 */ /* 0x080fe200078e0212 */
[----:B------:R-:W-:Y:S01]  /*8600*/  SHF.R.S32.HI R2, RZ, 0x18, R49 ;  /* 0x00000018ff027819 */ /* 0x000fe20000011431 */
[-C--:B------:R-:W-:Y:S01]  /*8610*/  IMAD R23, R3, R40.reuse, R23 ;  /* 0x0000002803177224 */ /* 0x080fe200078e0217 */
[----:B------:R-:W-:Y:S01]  /*8620*/  SHF.R.S32.HI R0, RZ, 0x18, R0 ;  /* 0x00000018ff007819 */ /* 0x000fe20000011400 */
[-C--:B------:R-:W-:Y:S01]  /*8630*/  IMAD R20, R4, R40.reuse, R20 ;  /* 0x0000002804147224 */ /* 0x080fe200078e0214 */
[C---:B------:R-:W-:Y:S01]  /*8640*/  SHF.L.U32 R4, R50.reuse, 0x10, RZ ;  /* 0x0000001032047819 */ /* 0x040fe200000006ff */
[-C--:B------:R-:W-:Y:S01]  /*8650*/  IMAD R21, R5, R40.reuse, R21 ;  /* 0x0000002805157224 */ /* 0x080fe200078e0215 */
[----:B------:R-:W-:Y:S01]  /*8660*/  PRMT R3, R50, 0x8880, RZ ;  /* 0x0000888032037816 */ /* 0x000fe200000000ff */
[----:B------:R-:W-:Y:S01]  /*8670*/  IMAD R27, R38, R27, RZ ;  /* 0x0000001b261b7224 */ /* 0x000fe200078e02ff */
[----:B------:R-:W-:Y:S01]  /*8680*/  SHF.L.U32 R5, R50, 0x8, RZ ;  /* 0x0000000832057819 */ /* 0x000fe200000006ff */
[-C--:B------:R-:W-:Y:S01]  /*8690*/  IMAD R22, R0, R40.reuse, R22 ;  /* 0x0000002800167224 */ /* 0x080fe200078e0216 */
[----:B------:R-:W-:Y:S01]  /*86a0*/  SHF.R.S32.HI R4, RZ, 0x18, R4 ;  /* 0x00000018ff047819 */ /* 0x000fe20000011404 */
[-C--:B------:R-:W-:Y:S01]  /*86b0*/  IMAD R27, R2, R40.reuse, R27 ;  /* 0x00000028021b7224 */ /* 0x080fe200078e021b */
[----:B------:R-:W-:Y:S01]  /*86c0*/  SHF.R.S32.HI R5, RZ, 0x18, R5 ;  /* 0x00000018ff057819 */ /* 0x000fe20000011405 */
[-C--:B------:R-:W-:Y:S01]  /*86d0*/  IMAD R24, R3, R40.reuse, R24 ;  /* 0x0000002803187224 */ /* 0x080fe200078e0218 */
[C---:B------:R-:W-:Y:S01]  /*86e0*/  SHF.L.U32 R3, R51.reuse, 0x10, RZ ;  /* 0x0000001033037819 */ /* 0x040fe200000006ff */
[-C--:B------:R-:W-:Y:S01]  /*86f0*/  IMAD R25, R4, R40.reuse, R25 ;  /* 0x0000002804197224 */ /* 0x080fe200078e0219 */
[----:B------:R-:W-:Y:S01]  /*8700*/  SHF.R.S32.HI R0, RZ, 0x18, R50 ;  /* 0x00000018ff007819 */ /* 0x000fe20000011432 */
[----:B------:R-:W-:Y:S01]  /*8710*/  IMAD R31, R38, R31, RZ ;  /* 0x0000001f261f7224 */ /* 0x000fe200078e02ff */
[----:B------:R-:W-:Y:S01]  /*8720*/  PRMT R2, R51, 0x8880, RZ ;  /* 0x0000888033027816 */ /* 0x000fe200000000ff */
[-C--:B------:R-:W-:Y:S01]  /*8730*/  IMAD R26, R5, R40.reuse, R26 ;  /* 0x00000028051a7224 */ /* 0x080fe200078e021a */
[----:B------:R-:W-:Y:S01]  /*8740*/  SHF.L.U32 R4, R51, 0x8, RZ ;  /* 0x0000000833047819 */ /* 0x000fe200000006ff */
[-C--:B------:R-:W-:Y:S01]  /*8750*/  IMAD R31, R0, R40.reuse, R31 ;  /* 0x00000028001f7224 */ /* 0x080fe200078e021f */
[----:B------:R-:W-:Y:S01]  /*8760*/  SHF.R.S32.HI R3, RZ, 0x18, R3 ;  /* 0x00000018ff037819 */ /* 0x000fe20000011403 */
[-C--:B------:R-:W-:Y:S01]  /*8770*/  IMAD R28, R2, R40.reuse, R28 ;  /* 0x00000028021c7224 */ /* 0x080fe200078e021c */
[----:B------:R-:W-:Y:S01]  /*8780*/  SHF.R.S32.HI R4, RZ, 0x18, R4 ;  /* 0x00000018ff047819 */ /* 0x000fe20000011404 */
[----:B------:R-:W-:Y:S01]  /*8790*/  IMAD R35, R38, R35, RZ ;  /* 0x0000002326237224 */ /* 0x000fe200078e02ff */
[----:B------:R-:W-:Y:S01]  /*87a0*/  SHF.R.S32.HI R5, RZ, 0x18, R51 ;  /* 0x00000018ff057819 */ /* 0x000fe20000011433 */
[----:B------:R-:W-:Y:S01]  /*87b0*/  IMAD R29, R3, R40, R29 ;  /* 0x00000028031d7224 */ /* 0x000fe200078e021d */
[----:B------:R-:W-:Y:S01]  /*87c0*/  I2IP.S8.S32.SAT R59, R13, R12, R14 ;  /* 0x0000000c0d3b7239 */ /* 0x000fe2000000140e */
[----:B------:R-:W-:Y:S01]  /*87d0*/  IMAD R30, R4, R40, R30 ;  /* 0x00000028041e7224 */ /* 0x000fe200078e021e */
[----:B------:R-:W-:Y:S01]  /*87e0*/  I2IP.S8.S32.SAT R18, R23, R18, RZ ;  /* 0x0000001217127239 */ /* 0x000fe200000014ff */
[----:B------:R-:W-:Y:S01]  /*87f0*/  IMAD R35, R5, R40, R35 ;  /* 0x0000002805237224 */ /* 0x000fe200078e0223 */
[----:B------:R-:W-:Y:S01]  /*8800*/  I2IP.S8.S32.SAT R22, R27, R22, RZ ;  /* 0x000000161b167239 */ /* 0x000fe200000014ff */
[----:B------:R1:W-:Y:S01]  /*8810*/  STS.128 [R74+UR43+0x5300], R56 ;  /* 0x005300384a007988 */ /* 0x0003e20008000c2b */
[----:B------:R-:W-:Y:S02]  /*8820*/  I2IP.S8.S32.SAT R26, R31, R26, RZ ;  /* 0x0000001a1f1a7239 */ /* 0x000fe400000014ff */
[----:B------:R-:W-:Y:S02]  /*8830*/  I2IP.S8.S32.SAT R19, R35, R30, RZ ;  /* 0x0000001e23137239 */ /* 0x000fe400000014ff */
[----:B------:R-:W-:Y:S02]  /*8840*/  I2IP.S8.S32.SAT R16, R17, R16, R18 ;  /* 0x0000001011107239 */ /* 0x000fe40000001412 */
[----:B------:R-:W-:Y:S02]  /*8850*/  I2IP.S8.S32.SAT R17, R21, R20, R22 ;  /* 0x0000001415117239 */ /* 0x000fe40000001416 */
[----:B------:R-:W-:Y:S02]  /*8860*/  I2IP.S8.S32.SAT R18, R25, R24, R26 ;  /* 0x0000001819127239 */ /* 0x000fe4000000141a */
[----:B------:R-:W-:Y:S02]  /*8870*/  I2IP.S8.S32.SAT R19, R29, R28, R19 ;  /* 0x0000001c1d137239 */ /* 0x000fe40000001413 */
[----:B------:R-:W-:Y:S02]  /*8880*/  LEA R0, R83, UR43, 0x3 ;  /* 0x0000002b53007c11 */ /* 0x000fe4000f8e18ff */
[----:B------:R-:W-:Y:S01]  /*8890*/  @P6 SHF.L.U32 R2, R82, 0x1f, RZ ;  /* 0x0000001f52026819 */ /* 0x000fe200000006ff */
        /* <DEDUP_REMOVED lines=10> */
[----:B------:R-:W-:Y:S02]  /*8940*/  UIADD3 UR13, UPT, UPT, UR49, 0x20, URZ ;  /* 0x00000020310d7890 */ /* 0x000fe4000fffe0ff */
[----:B------:R-:W-:Y:S01]  /*8950*/  UIADD3 UR12, UPT, UPT, UR43, 0x5300, URZ ;  /* 0x000053002b0c7890 */ /* 0x000fe2000fffe0ff */
[----:B------:R-:W-:Y:S01]  /*8960*/  UMOV UR14, UR50 ;  /* 0x00000032000e7c82 */ /* 0x000fe20008000000 */
[----:B------:R-:W-:Y:S01]  /*8970*/  UMOV UR15, UR36 ;  /* 0x00000024000f7c82 */ /* 0x000fe20008000000 */
[----:B------:R-:W-:Y:S02]  /*8980*/  UIADD3 UR9, UPT, UPT, UR49, 0xa0, URZ ;  /* 0x000000a031097890 */ /* 0x000fe4000fffe0ff */
[----:B------:R-:W-:Y:S01]  /*8990*/  UIADD3 UR8, UPT, UPT, UR43, 0x5b00, URZ ;  /* 0x00005b002b087890 */ /* 0x000fe2000fffe0ff */
[----:B------:R-:W-:Y:S01]  /*89a0*/  UMOV UR10, UR50 ;  /* 0x00000032000a7c82 */ /* 0x000fe20008000000 */
[----:B------:R-:W-:Y:S01]  /*89b0*/  UMOV UR11, UR36 ;  /* 0x00000024000b7c82 */ /* 0x000fe20008000000 */
[----:B--2---:R-:W-:Y:S04]  /*89c0*/  UIADD3 UR4, UP0, UPT, UR6, 0x680, URZ ;  /* 0x0000068006047890 */ /* 0x004fe8000ff1e0ff */
[----:B------:R-:W-:Y:S09]  /*89d0*/  UIADD3.X UR5, UPT, UPT, URZ, UR7, URZ, UP0, !UPT ;  /* 0x00000007ff057290 */ /* 0x000ff200087fe4ff */
[----:B------:R2:W-:Y:S01]  /*89e0*/  UTMASTG.3D [UR12], [UR4] ;  /* 0x0000000c040073b5 */ /* 0x0005e20008010000 */
[----:B------:R2:W-:Y:S01]  /*89f0*/  UTMASTG.3D [UR8], [UR4] ;  /* 0x00000008040073b5 */ /* 0x0005e20008010000 */
[----:B------:R0:W-:Y:S01]  /*8a00*/  UTMACMDFLUSH ;  /* 0x00000000000079b7 */ /* 0x0001e20000000000 */
[----:B--2---:R-:W-:Y:S04]  /*8a10*/  DEPBAR.LE SB0, 0x1 ;  /* 0x000080400000791a */ /* 0x004fe80000000000 */
.L_x_138:
[----:B------:R-:W-:Y:S05]  /*8a20*/  BSYNC.RECONVERGENT B0 ;  /* 0x0000000000007941 */ /* 0x000fea0003800200 */
.L_x_137:
        /* <DEDUP_REMOVED lines=14> */
.L_x_142:
[----:B------:R-:W-:Y:S05]  /*8b10*/  BSYNC B0 ;  /* 0x0000000000007941 */ /* 0x000fea0003800000 */
.L_x_141:
[----:B------:R-:W-:Y:S01]  /*8b20*/  ISETP.NE.AND P0, PT, R53, RZ, PT ;  /* 0x000000ff3500720c */ /* 0x000fe20003f05270 */
[----:B------:R-:W-:Y:S11]  /*8b30*/  VIADD R83, R83, 0x1 ;  /* 0x0000000153537836 */ /* 0x000ff60000000000 */
[----:B------:R-:W-:Y:S01]  /*8b40*/  @!UPT UIADD3 URZ, UPT, UPT, URZ, URZ, URZ ;  /* 0x000000fffffff290 */ /* 0x000fe2000fffe0ff */
[----:B------:R3:W4:Y:S04]  /*8b50*/  @P0 LDS.128 R48, [R2+0x300] ;  /* 0x0003000002300984 */ /* 0x0007280000000c00 */
[----:B------:R1:W1:Y:S01]  /*8b60*/  @P0 LDS.128 R44, [R3+0x300] ;  /* 0x00030000032c0984 */ /* 0x0002620000000c00 */
        /* <DEDUP_REMOVED lines=8> */
[----:B---3--:R-:W-:Y:S02]  /*8bf0*/  VIADD R2, R0, 0x120 ;  /* 0x0000012000027836 */ /* 0x008fe40000000000 */
[----:B--2---:R-:W-:Y:S05]  /*8c00*/  IMAD.U32 R0, RZ, RZ, UR46 ;  /* 0x0000002eff007e24 */ /* 0x004fea000f8e00ff */
[----:B------:R-:W-:Y:S04]  /*8c10*/  PRMT R0, R0, 0x654, R2 ;  /* 0x0000065400007816 */ /* 0x000fe80000000002 */
[----:B-----5:R2:W-:Y:S02]  /*8c20*/  SYNCS.ARRIVE.TRANS64.RED.A1T0 RZ, [R0+URZ], RZ ;  /* 0x000000ff00ff79a7 */ /* 0x0205e400081004ff */
[----:B--2---:R-:W-:Y:S04]  /*8c30*/  SEL R0, RZ, 0x1, P0 ;  /* 0x00000001ff007807 */ /* 0x004fe80000000000 */
[----:B-1--4-:R-:W-:Y:S02]  /*8c40*/  LOP3.LUT R82, R82, R0, RZ, 0x3c, !PT ;  /* 0x0000000052527212 */ /* 0x012fe400078e3cff */
.L_x_140:
[----:B------:R-:W-:Y:S05]  /*8c50*/  BSYNC B1 ;  /* 0x0000000000017941 */ /* 0x000fea0003800000 */
.L_x_139:
        /* <DEDUP_REMOVED lines=21> */
.L_x_144:
        /* <DEDUP_REMOVED lines=35> */
[----:B------:R-:W-:Y:S01]  /*8fe0*/  SHF.L.U32 R0, R48, 0x10, RZ ;  /* 0x0000001030007819 */ /* 0x000fe200000006ff */
        /* <DEDUP_REMOVED lines=114> */
[----:B------:R-:W-:Y:S02]  /*9710*/  UMOV UR11, UR36 ;  /* 0x00000024000b7c82 */ /* 0x000fe40008000000 */
[----:B------:R-:W-:Y:S01]  /*9720*/  MOV R86, UR4 ;  /* 0x0000000400567c02 */ /* 0x000fe20008000f00 */
[----:B------:R-:W-:Y:S02]  /*9730*/  UIADD3 UR13, UPT, UPT, UR49, 0xc0, URZ ;  /* 0x000000c0310d7890 */ /* 0x000fe4000fffe0ff */
[----:B------:R-:W-:Y:S01]  /*9740*/  UIADD3 UR12, UPT, UPT, UR43, 0x4b00, URZ ;  /* 0x00004b002b0c7890 */ /* 0x000fe2000fffe0ff */
[----:B------:R-:W-:Y:S01]  /*9750*/  R2UR UR8, R86 ;  /* 0x00000000560872ca */ /* 0x000fe200000e0000 */
        /* <DEDUP_REMOVED lines=8> */
.L_x_146:
[----:B------:R-:W-:Y:S05]  /*97e0*/  BSYNC.RECONVERGENT B0 ;  /* 0x0000000000007941 */ /* 0x000fea0003800200 */
.L_x_145:
        /* <DEDUP_REMOVED lines=14> */
.L_x_150:
[----:B------:R-:W-:Y:S05]  /*98d0*/  BSYNC B0 ;  /* 0x0000000000007941 */ /* 0x000fea0003800000 */
.L_x_149:
        /* <DEDUP_REMOVED lines=18> */
.L_x_148:
[----:B------:R-:W-:Y:S05]  /*9a00*/  BSYNC B1 ;  /* 0x0000000000017941 */ /* 0x000fea0003800000 */
.L_x_147:
        /* <DEDUP_REMOVED lines=21> */
.L_x_152:
[----:B------:R-:W-:Y:S01]  /*9b60*/  ISETP.NE.AND P0, PT, R87, RZ, PT ;  /* 0x000000ff5700720c */ /* 0x000fe20003f05270 */
[----:B------:R-:W-:Y:S05]  /*9b70*/  WARPSYNC.ALL ;  /* 0x0000000000007948 */ /* 0x000fea0003800000 */
[----:B------:R-:W-:Y:S01]  /*9b80*/  R2UR UR4, R39 ;  /* 0x00000000270472ca */ /* 0x000fe200000e0000 */
[----:B------:R-:W-:Y:S01]  /*9b90*/  IMAD.U32 R64, R46, 0x10000, RZ ;  /* 0x000100002e407824 */ /* 0x000fe200078e00ff */
[----:B------:R-:W-:Y:S01]  /*9ba0*/  SHF.L.U32 R41, R44, 0x10, RZ ;  /* 0x000000102c297819 */ /* 0x000fe200000006ff */
[----:B----4-:R-:W-:Y:S01]  /*9bb0*/  IMAD.U32 R63, R48, 0x10000, RZ ;  /* 0x00010000303f7824 */ /* 0x010fe200078e00ff */
[----:B------:R-:W-:Y:S01]  /*9bc0*/  PRMT R39, R44, 0x8880, RZ ;  /* 0x000088802c277816 */ /* 0x000fe200000000ff */
[----:B------:R-:W-:Y:S01]  /*9bd0*/  IMAD.U32 R53, R50, 0x10000, RZ ;  /* 0x0001000032357824 */ /* 0x000fe200078e00ff */
[----:B------:R-:W-:Y:S01]  /*9be0*/  SHF.L.U32 R42, R44, 0x8, RZ ;  /* 0x000000082c2a7819 */ /* 0x000fe200000006ff */
[----:B------:R-:W-:Y:S01]  /*9bf0*/  BSSY.RECONVERGENT B0, `(.L_x_153) ;  /* 0x00000a1000007945 */ /* 0x000fe20003800200 */
[----:B------:R-:W-:Y:S02]  /*9c00*/  SHF.R.S32.HI R41, RZ, 0x18, R41 ;  /* 0x00000018ff297819 */ /* 0x000fe40000011429 */
[----:B------:R-:W-:Y:S02]  /*9c10*/  SHF.R.S32.HI R42, RZ, 0x18, R42 ;  /* 0x00000018ff2a7819 */ /* 0x000fe4000001142a */
[----:B------:R-:W-:Y:S01]  /*9c20*/  SHF.R.S32.HI R43, RZ, 0x18, R44 ;  /* 0x00000018ff2b7819 */ /* 0x000fe2000001142c */
[----:B-1----:R-:W1:Y:S01]  /*9c30*/  LDTM.x32 R4, tmem[UR4+0x60] ;  /* 0x00006004000479ee */ /* 0x002e6200082c0000 */
[----:B------:R-:W-:Y:S01]  /*9c40*/  NOP ;  /* 0x0000000000007918 */ /* 0x000fe20000000000 */
[----:B------:R-:W-:Y:S02]  /*9c50*/  IADD3 R80, PT, PT, R80, 0x190, RZ ;  /* 0x0000019050507810 */ /* 0x000fe40007ffe0ff */
[C---:B------:R-:W-:Y:S02]  /*9c60*/  PRMT R69, R45.reuse, 0x8880, RZ ;  /* 0x000088802d457816 */ /* 0x040fe400000000ff */
[----:B------:R-:W-:Y:S02]  /*9c70*/  LOP3.LUT R80, R80, 0xfefffff8, RZ, 0xc0, !PT ;  /* 0xfefffff850507812 */ /* 0x000fe400078ec0ff */
[----:B------:R-:W-:Y:S02]  /*9c80*/  SHF.L.U32 R68, R45, 0x10, RZ ;  /* 0x000000102d447819 */ /* 0x000fe400000006ff */
[----:B-1----:R1:W-:Y:S01]  /*9c90*/  SYNCS.ARRIVE.TRANS64.RED.A1T0 RZ, [R80+URZ], RZ ;  /* 0x000000ff50ff79a7 */ /* 0x0023e200081004ff */
[----:B------:R-:W-:Y:S02]  /*9ca0*/  SHF.R.S32.HI R44, RZ, 0x18, R45 ;  /* 0x00000018ff2c7819 */ /* 0x000fe4000001142d */
[----:B------:R-:W-:Y:S02]  /*9cb0*/  PRMT R66, R46, 0x8880, RZ ;  /* 0x000088802e427816 */ /* 0x000fe400000000ff */
[C---:B------:R-:W-:Y:S02]  /*9cc0*/  PRMT R60, R47.reuse, 0x8880, RZ ;  /* 0x000088802f3c7816 */ /* 0x040fe400000000ff */
[C---:B------:R-:W-:Y:S02]  /*9cd0*/  SHF.L.U32 R59, R47.reuse, 0x10, RZ ;  /* 0x000000102f3b7819 */ /* 0x040fe400000006ff */
[----:B------:R-:W-:Y:S02]  /*9ce0*/  SHF.L.U32 R58, R47, 0x8, RZ ;  /* 0x000000082f3a7819 */ /* 0x000fe400000006ff */
[C---:B------:R-:W-:Y:S02]  /*9cf0*/  PRMT R65, R48.reuse, 0x8880, RZ ;  /* 0x0000888030417816 */ /* 0x040fe400000000ff */
[----:B------:R-:W-:Y:S01]  /*9d00*/  SHF.L.U32 R62, R48, 0x8, RZ ;  /* 0x00000008303e7819 */ /* 0x000fe200000006ff */
[C---:B------:R-:W-:Y:S01]  /*9d10*/  IMAD R0, R38.reuse, R4, RZ ;  /* 0x0000000426007224 */ /* 0x040fe200078e02ff */
[----:B------:R-:W-:Y:S01]  /*9d20*/  SHF.R.S32.HI R4, RZ, 0x18, R68 ;  /* 0x00000018ff047819 */ /* 0x000fe20000011444 */
[C---:B------:R-:W-:Y:S01]  /*9d30*/  IMAD R2, R38.reuse, R5, RZ ;  /* 0x0000000526027224 */ /* 0x040fe200078e02ff */
[C---:B------:R-:W-:Y:S01]  /*9d40*/  PRMT R57, R49.reuse, 0x8880, RZ ;  /* 0x0000888031397816 */ /* 0x040fe200000000ff */
[C---:B------:R-:W-:Y:S01]  /*9d50*/  IMAD R3, R38.reuse, R6, RZ ;  /* 0x0000000626037224 */ /* 0x040fe200078e02ff */
[----:B------:R-:W-:Y:S01]  /*9d60*/  SHF.L.U32 R56, R49, 0x10, RZ ;  /* 0x0000001031387819 */ /* 0x000fe200000006ff */
[----:B------:R-:W-:Y:S01]  /*9d70*/  IMAD R0, R39, R40, R0 ;  /* 0x0000002827007224 */ /* 0x000fe200078e0200 */
[----:B------:R-:W-:Y:S01]  /*9d80*/  MOV R39, R66 ;  /* 0x0000004200277202 */ /* 0x000fe20000000f00 */
[----:B------:R-:W-:Y:S01]  /*9d90*/  IMAD R7, R38, R7, RZ ;  /* 0x0000000726077224 */ /* 0x000fe200078e02ff */
[----:B------:R-:W-:Y:S01]  /*9da0*/  SHF.L.U32 R55, R49, 0x8, RZ ;  /* 0x0000000831377819 */ /* 0x000fe200000006ff */
[-C--:B------:R-:W-:Y:S01]  /*9db0*/  IMAD R2, R41, R40.reuse, R2 ;  /* 0x0000002829027224 */ /* 0x080fe200078e0202 */
[----:B------:R-:W-:Y:S01]  /*9dc0*/  SHF.R.S32.HI R41, RZ, 0x18, R48 ;  /* 0x00000018ff297819 */ /* 0x000fe20000011430 */
[-C--:B------:R-:W-:Y:S01]  /*9dd0*/  IMAD R3, R42, R40.reuse, R3 ;  /* 0x000000282a037224 */ /* 0x080fe200078e0203 */
[----:B------:R-:W-:Y:S01]  /*9de0*/  SHF.L.U32 R48, R51, 0x8, RZ ;  /* 0x0000000833307819 */ /* 0x000fe200000006ff */
[----:B------:R-:W-:Y:S01]  /*9df0*/  IMAD R7, R43, R40, R7 ;  /* 0x000000282b077224 */ /* 0x000fe200078e0207 */
[----:B------:R-:W-:Y:S01]  /*9e00*/  SHF.L.U32 R67, R45, 0x8, RZ ;  /* 0x000000082d437819 */ /* 0x000fe200000006ff */
[C---:B------:R-:W-:Y:S01]  /*9e10*/  IMAD R8, R38.reuse, R8, RZ ;  /* 0x0000000826087224 */ /* 0x040fe200078e02ff */
[----:B------:R-:W-:Y:S01]  /*9e20*/  SHF.R.S32.HI R45, RZ, 0x18, R46 ;  /* 0x00000018ff2d7819 */ /* 0x000fe2000001142e */
[----:B------:R-:W-:Y:S01]  /*9e30*/  IMAD R9, R38, R9, RZ ;  /* 0x0000000926097224 */ /* 0x000fe200078e02ff */
[----:B------:R-:W-:Y:S01]  /*9e40*/  SHF.L.U32 R61, R46, 0x8, RZ ;  /* 0x000000082e3d7819 */ /* 0x000fe200000006ff */
[C---:B------:R-:W-:Y:S01]  /*9e50*/  IMAD R10, R38.reuse, R10, RZ ;  /* 0x0000000a260a7224 */ /* 0x040fe200078e02ff */
[----:B------:R-:W-:Y:S01]  /*9e60*/  SHF.R.S32.HI R46, RZ, 0x18, R47 ;  /* 0x00000018ff2e7819 */ /* 0x000fe2000001142f */
[C---:B------:R-:W-:Y:S01]  /*9e70*/  IMAD R11, R38.reuse, R11, RZ ;  /* 0x0000000b260b7224 */ /* 0x040fe200078e02ff */
[----:B------:R-:W-:Y:S01]  /*9e80*/  SHF.R.S32.HI R42, RZ, 0x18, R49 ;  /* 0x00000018ff2a7819 */ /* 0x000fe20000011431 */
[----:B------:R-:W-:Y:S01]  /*9e90*/  IMAD R6, R38, R15, RZ ;  /* 0x0000000f26067224 */ /* 0x000fe200078e02ff */
[----:B------:R-:W-:Y:S01]  /*9ea0*/  PRMT R54, R50, 0x8880, RZ ;  /* 0x0000888032367816 */ /* 0x000fe200000000ff */
[----:B------:R-:W-:Y:S01]  /*9eb0*/  IMAD R15, R38, R20, RZ ;  /* 0x00000014260f7224 */ /* 0x000fe200078e02ff */
[----:B------:R-:W-:Y:S01]  /*9ec0*/  SHF.L.U32 R52, R50, 0x8, RZ ;  /* 0x0000000832347819 */ /* 0x000fe200000006ff */
[C---:B------:R-:W-:Y:S01]  /*9ed0*/  IMAD R20, R38.reuse, R25, RZ ;  /* 0x0000001926147224 */ /* 0x040fe200078e02ff */
[----:B------:R-:W-:Y:S01]  /*9ee0*/  SHF.R.S32.HI R43, RZ, 0x18, R50 ;  /* 0x00000018ff2b7819 */ /* 0x000fe20000011432 */
[C---:B------:R-:W-:Y:S01]  /*9ef0*/  IMAD R25, R38.reuse, R30, RZ ;  /* 0x0000001e26197224 */ /* 0x040fe200078e02ff */
[C---:B------:R-:W-:Y:S01]  /*9f00*/  PRMT R50, R51.reuse, 0x8880, RZ ;  /* 0x0000888033327816 */ /* 0x040fe200000000ff */
[C---:B------:R-:W-:Y:S01]  /*9f10*/  IMAD R30, R38.reuse, R35, RZ ;  /* 0x00000023261e7224 */ /* 0x040fe200078e02ff */
[----:B------:R-:W-:Y:S02]  /*9f20*/  SHF.L.U32 R49, R51, 0x10, RZ ;  /* 0x0000001033317819 */ /* 0x000fe400000006ff */
[----:B------:R-:W-:Y:S02]  /*9f30*/  SHF.R.S32.HI R47, RZ, 0x18, R51 ;  /* 0x00000018ff2f7819 */ /* 0x000fe40000011433 */
[----:B------:R-:W-:Y:S01]  /*9f40*/  I2IP.S8.S32.SAT R51, R7, R3, RZ ;  /* 0x0000000307337239 */ /* 0x000fe200000014ff */
[----:B------:R-:W-:Y:S01]  /*9f50*/  IMAD.MOV.U32 R3, RZ, RZ, R69 ;  /* 0x000000ffff037224 */ /* 0x000fe200078e0045 */
[----:B------:R-:W-:Y:S01]  /*9f60*/  SHF.R.S32.HI R5, RZ, 0x18, R67 ;  /* 0x00000018ff057819 */ /* 0x000fe20000011443 */
[----:B------:R-:W-:Y:S01]  /*9f70*/  IMAD R7, R38, R16, RZ ;  /* 0x0000001026077224 */ /* 0x000fe200078e02ff */
[----:B------:R-:W-:Y:S01]  /*9f80*/  IADD3 R36, PT, PT, R36, 0x1, RZ ;  /* 0x0000000124247810 */ /* 0x000fe20007ffe0ff */
[-C--:B------:R-:W-:Y:S02]  /*9f90*/  IMAD R8, R3, R40.reuse, R8 ;  /* 0x0000002803087224 */ /* 0x080fe400078e0208 */
[-C--:B------:R-:W-:Y:S02]  /*9fa0*/  IMAD R9, R4, R40.reuse, R9 ;  /* 0x0000002804097224 */ /* 0x080fe400078e0209 */
[-C--:B------:R-:W-:Y:S02]  /*9fb0*/  IMAD R10, R5, R40.reuse, R10 ;  /* 0x00000028050a7224 */ /* 0x080fe400078e020a */
[----:B------:R-:W-:Y:S02]  /*9fc0*/  IMAD R11, R44, R40, R11 ;  /* 0x000000282c0b7224 */ /* 0x000fe400078e020b */
[C---:B------:R-:W-:Y:S02]  /*9fd0*/  IMAD R3, R38.reuse, R12, RZ ;  /* 0x0000000c26037224 */ /* 0x040fe400078e02ff */
[C---:B------:R-:W-:Y:S01]  /*9fe0*/  IMAD R12, R38.reuse, R17, RZ ;  /* 0x00000011260c7224 */ /* 0x040fe200078e02ff */
[----:B------:R-:W-:Y:S01]  /*9ff0*/  I2IP.S8.S32.SAT R11, R11, R10, RZ ;  /* 0x0000000a0b0b7239 */ /* 0x000fe200000014ff */
[C---:B------:R-:W-:Y:S01]  /*a000*/  IMAD R17, R38.reuse, R22, RZ ;  /* 0x0000001626117224 */ /* 0x040fe200078e02ff */
[----:B------:R-:W-:Y:S01]  /*a010*/  SHF.R.S32.HI R10, RZ, 0x18, R64 ;  /* 0x00000018ff0a7819 */ /* 0x000fe20000011440 */
[C---:B------:R-:W-:Y:S02]  /*a020*/  IMAD R22, R38.reuse, R27, RZ ;  /* 0x0000001b26167224 */ /* 0x040fe400078e02ff */
[----:B------:R-:W-:Y:S01]  /*a030*/  IMAD R27, R38, R32, RZ ;  /* 0x00000020261b7224 */ /* 0x000fe200078e02ff */
[----:B------:R-:W-:Y:S01]  /*a040*/  I2IP.S8.S32.SAT R32, R2, R0, R51 ;  /* 0x0000000002207239 */ /* 0x000fe20000001433 */
[C---:B------:R-:W-:Y:S01]  /*a050*/  IMAD R4, R38.reuse, R13, RZ ;  /* 0x0000000d26047224 */ /* 0x040fe200078e02ff */
[----:B------:R-:W-:Y:S01]  /*a060*/  SHF.R.S32.HI R0, RZ, 0x18, R61 ;  /* 0x00000018ff007819 */ /* 0x000fe2000001143d */
[C---:B------:R-:W-:Y:S01]  /*a070*/  IMAD R5, R38.reuse, R14, RZ ;  /* 0x0000000e26057224 */ /* 0x040fe200078e02ff */
[----:B------:R-:W-:Y:S01]  /*a080*/  MOV R2, R60 ;  /* 0x0000003c00027202 */ /* 0x000fe20000000f00 */
[C---:B------:R-:W-:Y:S02]  /*a090*/  IMAD R13, R38.reuse, R18, RZ ;  /* 0x00000012260d7224 */ /* 0x040fe400078e02ff */
[----:B------:R-:W-:Y:S02]  /*a0a0*/  IMAD R3, R39, R40, R3 ;  /* 0x0000002827037224 */ /* 0x000fe400078e0203 */
[C---:B------:R-:W-:Y:S02]  /*a0b0*/  IMAD R18, R38.reuse, R23, RZ ;  /* 0x0000001726127224 */ /* 0x040fe400078e02ff */
[----:B------:R-:W-:Y:S02]  /*a0c0*/  IMAD R23, R38, R28, RZ ;  /* 0x0000001c26177224 */ /* 0x000fe400078e02ff */
[----:B------:R-:W-:Y:S02]  /*a0d0*/  IMAD R4, R10, R40, R4 ;  /* 0x000000280a047224 */ /* 0x000fe400078e0204 */
[----:B------:R-:W-:Y:S01]  /*a0e0*/  IMAD R28, R38, R33, RZ ;  /* 0x00000021261c7224 */ /* 0x000fe200078e02ff */
[----:B------:R-:W-:Y:S01]  /*a0f0*/  I2IP.S8.S32.SAT R33, R9, R8, R11 ;  /* 0x0000000809217239 */ /* 0x000fe2000000140b */
[-C--:B------:R-:W-:Y:S01]  /*a100*/  IMAD R5, R0, R40.reuse, R5 ;  /* 0x0000002800057224 */ /* 0x080fe200078e0205 */
[----:B------:R-:W-:Y:S01]  /*a110*/  SHF.R.S32.HI R8, RZ, 0x18, R59 ;  /* 0x00000018ff087819 */ /* 0x000fe2000001143b */
[-C--:B------:R-:W-:Y:S01]  /*a120*/  IMAD R6, R45, R40.reuse, R6 ;  /* 0x000000282d067224 */ /* 0x080fe200078e0206 */
[----:B------:R-:W-:Y:S01]  /*a130*/  SHF.R.S32.HI R9, RZ, 0x18, R58 ;  /* 0x00000018ff097819 */ /* 0x000fe2000001143a */
[-C--:B------:R-:W-:Y:S01]  /*a140*/  IMAD R7, R2, R40.reuse, R7 ;  /* 0x0000002802077224 */ /* 0x080fe200078e0207 */
[----:B------:R-:W-:Y:S01]  /*a150*/  MOV R0, R65 ;  /* 0x0000004100007202 */ /* 0x000fe20000000f00 */
[----:B------:R-:W-:Y:S01]  /*a160*/  IMAD R14, R38, R19, RZ ;  /* 0x00000013260e7224 */ /* 0x000fe200078e02ff */
[----:B------:R-:W-:Y:S01]  /*a170*/  I2IP.S8.S32.SAT R5, R6, R5, RZ ;  /* 0x0000000506057239 */ /* 0x000fe200000014ff */
[-C--:B------:R-:W-:Y:S01]  /*a180*/  IMAD R12, R8, R40.reuse, R12 ;  /* 0x00000028080c7224 */ /* 0x080fe200078e020c */
[----:B------:R-:W-:Y:S01]  /*a190*/  SHF.R.S32.HI R2, RZ, 0x18, R63 ;  /* 0x00000018ff027819 */ /* 0x000fe2000001143f */
[-C--:B------:R-:W-:Y:S01]  /*a1a0*/  IMAD R13, R9, R40.reuse, R13 ;  /* 0x00000028090d7224 */ /* 0x080fe200078e020d */
[----:B------:R-:W-:Y:S01]  /*a1b0*/  SHF.R.S32.HI R8, RZ, 0x18, R62 ;  /* 0x00000018ff087819 */ /* 0x000fe2000001143e */
[----:B------:R-:W-:Y:S02]  /*a1c0*/  IMAD R16, R38, R21, RZ ;  /* 0x0000001526107224 */ /* 0x000fe400078e02ff */
[-C--:B------:R-:W-:Y:S02]  /*a1d0*/  IMAD R14, R46, R40.reuse, R14 ;  /* 0x000000282e0e7224 */ /* 0x080fe400078e020e */
[-C--:B------:R-:W-:Y:S02]  /*a1e0*/  IMAD R15, R0, R40.reuse, R15 ;  /* 0x00000028000f7224 */ /* 0x080fe400078e020f */
[----:B------:R-:W-:Y:S01]  /*a1f0*/  IMAD R16, R2, R40, R16 ;  /* 0x0000002802107224 */ /* 0x000fe200078e0210 */
[----:B------:R-:W-:Y:S01]  /*a200*/  I2IP.S8.S32.SAT R13, R14, R13, RZ ;  /* 0x0000000d0e0d7239 */ /* 0x000fe200000014ff */
[C---:B------:R-:W-:Y:S01]  /*a210*/  IMAD R19, R38.reuse, R24, RZ ;  /* 0x0000001826137224 */ /* 0x040fe200078e02ff */
[----:B------:R-:W-:Y:S01]  /*a220*/  SHF.R.S32.HI R2, RZ, 0x18, R56 ;  /* 0x00000018ff027819 */ /* 0x000fe20000011438 */
[----:B------:R-:W-:Y:S01]  /*a230*/  IMAD R24, R38, R29, RZ ;  /* 0x0000001d26187224 */ /* 0x000fe200078e02ff */
[----:B------:R-:W-:Y:S01]  /*a240*/  I2IP.S8.S32.SAT R35, R12, R7, R13 ;  /* 0x000000070c237239 */ /* 0x000fe2000000140d */
[----:B------:R-:W-:Y:S02]  /*a250*/  IMAD R17, R8, R40, R17 ;  /* 0x0000002808117224 */ /* 0x000fe400078e0211 */
[----:B------:R-:W-:Y:S02]  /*a260*/  IMAD.MOV.U32 R0, RZ, RZ, R57 ;  /* 0x000000ffff007224 */ /* 0x000fe400078e0039 */
[----:B------:R-:W-:Y:S01]  /*a270*/  IMAD R29, R38, R34, RZ ;  /* 0x00000022261d7224 */ /* 0x000fe200078e02ff */
[----:B------:R-:W-:Y:S01]  /*a280*/  I2IP.S8.S32.SAT R34, R4, R3, R5 ;  /* 0x0000000304227239 */ /* 0x000fe20000001405 */
[-C--:B------:R-:W-:Y:S01]  /*a290*/  IMAD R18, R41, R40.reuse, R18 ;  /* 0x0000002829127224 */ /* 0x080fe200078e0212 */
[----:B------:R-:W-:Y:S01]  /*a2a0*/  SHF.R.S32.HI R3, RZ, 0x18, R55 ;  /* 0x00000018ff037819 */ /* 0x000fe20000011437 */
[----:B------:R-:W-:Y:S01]  /*a2b0*/  IMAD R19, R0, R40, R19 ;  /* 0x0000002800137224 */ /* 0x000fe200078e0213 */
[----:B------:R-:W-:Y:S01]  /*a2c0*/  MOV R0, R54 ;  /* 0x0000003600007202 */ /* 0x000fe20000000f00 */
[----:B------:R1:W-:Y:S01]  /*a2d0*/  STS.128 [R74+UR43+0x5300], R32 ;  /* 0x005300204a007988 */ /* 0x0003e20008000c2b */
        /* <DEDUP_REMOVED lines=8> */
[----:B------:R-:W-:Y:S01]  /*a360*/  I2IP.S8.S32.SAT R16, R16, R15, R17 ;  /* 0x0000000f10107239 */ /* 0x000fe20000001411 */
[-C--:B------:R-:W-:Y:S01]  /*a370*/  IMAD R23, R0, R40.reuse, R23 ;  /* 0x0000002800177224 */ /* 0x080fe200078e0217 */
[----:B------:R-:W-:Y:S01]  /*a380*/  SHF.R.S32.HI R0, RZ, 0x18, R52 ;  /* 0x00000018ff007819 */ /* 0x000fe20000011434 */
[----:B------:R-:W-:Y:S01]  /*a390*/  IMAD R24, R2, R40, R24 ;  /* 0x0000002802187224 */ /* 0x000fe200078e0218 */
[----:B------:R-:W-:Y:S01]  /*a3a0*/  MOV R2, R50 ;  /* 0x0000003200027202 */ /* 0x000fe20000000f00 */
[----:B------:R-:W-:Y:S01]  /*a3b0*/  IMAD R26, R38, R31, RZ ;  /* 0x0000001f261a7224 */ /* 0x000fe200078e02ff */
[----:B------:R-:W-:Y:S01]  /*a3c0*/  I2IP.S8.S32.SAT R17, R22, R21, RZ ;  /* 0x0000001516117239 */ /* 0x000fe200000014ff */
[-C--:B------:R-:W-:Y:S02]  /*a3d0*/  IMAD R25, R0, R40.reuse, R25 ;  /* 0x0000002800197224 */ /* 0x080fe400078e0219 */
[-C--:B------:R-:W-:Y:S01]  /*a3e0*/  IMAD R26, R43, R40.reuse, R26 ;  /* 0x000000282b1a7224 */ /* 0x080fe200078e021a */
[----:B------:R-:W-:Y:S01]  /*a3f0*/  I2IP.S8.S32.SAT R17, R20, R19, R17 ;  /* 0x0000001314117239 */ /* 0x000fe20000001411 */
[-C--:B------:R-:W-:Y:S02]  /*a400*/  IMAD R27, R2, R40.reuse, R27 ;  /* 0x00000028021b7224 */ /* 0x080fe400078e021b */
[-C--:B------:R-:W-:Y:S01]  /*a410*/  IMAD R28, R3, R40.reuse, R28 ;  /* 0x00000028031c7224 */ /* 0x080fe200078e021c */
[----:B------:R-:W-:Y:S01]  /*a420*/  I2IP.S8.S32.SAT R18, R26, R25, RZ ;  /* 0x000000191a127239 */ /* 0x000fe200000014ff */
[-C--:B------:R-:W-:Y:S02]  /*a430*/  IMAD R29, R4, R40.reuse, R29 ;  /* 0x00000028041d7224 */ /* 0x080fe400078e021d */
[----:B------:R-:W-:Y:S01]  /*a440*/  IMAD R30, R47, R40, R30 ;  /* 0x000000282f1e7224 */ /* 0x000fe200078e021e */
[----:B------:R-:W-:Y:S04]  /*a450*/  I2IP.S8.S32.SAT R18, R24, R23, R18 ;  /* 0x0000001718127239 */ /* 0x000fe80000001412 */
        /* <DEDUP_REMOVED lines=26> */
.L_x_154:
[----:B------:R-:W-:Y:S05]  /*a600*/  BSYNC.RECONVERGENT B0 ;  /* 0x0000000000007941 */ /* 0x000fea0003800200 */
.L_x_153:
[----:B------:R-:W-:Y:S01]  /*a610*/  R2UR UR4, R78 ;  /* 0x000000004e0472ca */ /* 0x000fe200000e0000 */
[----:B------:R-:W-:Y:S01]  /*a620*/  BAR.SYNC.DEFER_BLOCKING 0x1, 0x80 ;  /* 0x0042000000007b1d */ /* 0x000fe20000010000 */
[----:B------:R-:W-:Y:S01]  /*a630*/  ISETP.NE.AND P0, PT, R81, 0x2, PT ;  /* 0x000000025100780c */ /* 0x000fe20003f05270 */
[----:B------:R-:W-:Y:S01]  /*a640*/  UISETP.NE.AND UP0, UPT, UR44, URZ, UPT ;  /* 0x000000ff2c00728c */ /* 0x000fe2000bf05270 */
[----:B------:R-:W-:Y:S01]  /*a650*/  ISETP.NE.AND P1, PT, R36, 0x4, PT ;  /* 0x000000042400780c */ /* 0x000fe20003f25270 */
[----:B------:R-:W-:Y:S01]  /*a660*/  UIADD3 UR30, UPT, UPT, UR37, UR63, URZ ;  /* 0x0000003f251e7290 */ /* 0x000fe2000fffe0ff */
[----:B------:R-:W-:Y:S02]  /*a670*/  SEL R2, RZ, 0x1, P0 ;  /* 0x00000001ff027807 */ /* 0x000fe40000000000 */
[----:B------:R-:W-:Y:S02]  /*a680*/  SEL R0, RZ, 0x1, P1 ;  /* 0x00000001ff007807 */ /* 0x000fe40000800000 */
[----:B------:R-:W-:Y:S02]  /*a690*/  LOP3.LUT R84, R84, R2, RZ, 0x3c, !PT ;  /* 0x0000000254547212 */ /* 0x000fe400078e3cff */
[----:B------:R-:W-:Y:S01]  /*a6a0*/  LOP3.LUT R85, R85, R0, RZ, 0x3c, !PT ;  /* 0x0000000055557212 */ /* 0x000fe200078e3cff */
[----:B------:R-:W-:Y:S01]  /*a6b0*/  UIADD3 UR20, UPT, UPT, UR38, UR4, URZ ;  /* 0x0000000426147290 */ /* 0x000fe2000fffe0ff */
[----:B------:R-:W-:Y:S02]  /*a6c0*/  SEL R81, R81, RZ, P0 ;  /* 0x000000ff51517207 */ /* 0x000fe40000000000 */
[----:B------:R-:W-:Y:S01]  /*a6d0*/  SEL R36, R36, RZ, P1 ;  /* 0x000000ff24247207 */ /* 0x000fe20000800000 */
[----:B------:R-:W-:Y:S01]  /*a6e0*/  UMOV UR36, UR59 ;  /* 0x0000003b00247c82 */ /* 0x000fe20008000000 */
[----:B------:R-:W-:Y:S07]  /*a6f0*/  BRA.U UP0, `(.L_x_155) ;  /* 0xffffffb900887547 */ /* 0x000fee000b83ffff */
[----:B------:R-:W-:Y:S05]  /*a700*/  EXIT ;  /* 0x000000000000794d */ /* 0x000fea0003800000 */
.L_x_25:
[----:B--2---:R2:W3:Y:S02]  /*a710*/  SYNCS.PHASECHK.TRANS64.TRYWAIT P0, [R0+URZ+0x1c0], R2 ;  /* 0x0001c002000075a7 */ /* 0x0044e400080011ff */
[----:B---3--:R-:W-:Y:S05]  /*a720*/  @!P0 NANOSLEEP.SYNCS 0x989680 ;  /* 0x009896800000895d */ /* 0x008fea0003900000 */
[----:B------:R-:W3:Y:S02]  /*a730*/  @!P0 SYNCS.PHASECHK.TRANS64 P0, [R0+URZ+0x1c0], R2 ;  /* 0x0001c002000085a7 */ /* 0x000ee400080010ff */
[----:B---3--:R-:W-:Y:S05]  /*a740*/  @!P0 BRA `(.L_x_25) ;  /* 0xfffffffc00f08947 */ /* 0x008fea000383ffff */
[----:B------:R-:W-:Y:S05]  /*a750*/  BRA `(.L_x_156) ;  /* 0xffffff7400287947 */ /* 0x000fea000383ffff */
.L_x_28:
[----:B-1----:R-:W-:-:S07]  /*a760*/  MOV R0, UR33 ;  /* 0x0000002100007c02 */ /* 0x002fce0008000f00 */
.L_x_157:
[----:B-1----:R1:W2:Y:S02]  /*a770*/  SYNCS.PHASECHK.TRANS64.TRYWAIT P0, [R0+URZ+0x80], R3 ;  /* 0x00008003000075a7 */ /* 0x0022a400080011ff */
[----:B--2---:R-:W-:Y:S05]  /*a780*/  @!P0 NANOSLEEP.SYNCS 0x989680 ;  /* 0x009896800000895d */ /* 0x004fea0003900000 */
[----:B------:R-:W2:Y:S02]  /*a790*/  @!P0 SYNCS.PHASECHK.TRANS64 P0, [R0+URZ+0x80], R3 ;  /* 0x00008003000085a7 */ /* 0x000ea400080010ff */
[----:B--2---:R-:W-:Y:S05]  /*a7a0*/  @!P0 BRA `(.L_x_157) ;  /* 0xfffffffc00f08947 */ /* 0x004fea000383ffff */
[----:B------:R-:W-:Y:S05]  /*a7b0*/  BRA `(.L_x_27) ;  /* 0xffffff7400807947 */ /* 0x000fea000383ffff */
.L_x_35:
[----:B-1----:R-:W-:-:S07]  /*a7c0*/  MOV R0, UR17 ;  /* 0x0000001100007c02 */ /* 0x002fce0008000f00 */
.L_x_158:
[----:B-1----:R1:W2:Y:S02]  /*a7d0*/  SYNCS.PHASECHK.TRANS64.TRYWAIT P0, [R0+URZ+0x80], R3 ;  /* 0x00008003000075a7 */ /* 0x0022a400080011ff */
[----:B--2---:R-:W-:Y:S05]  /*a7e0*/  @!P0 NANOSLEEP.SYNCS 0x989680 ;  /* 0x009896800000895d */ /* 0x004fea0003900000 */
[----:B------:R-:W2:Y:S02]  /*a7f0*/  @!P0 SYNCS.PHASECHK.TRANS64 P0, [R0+URZ+0x80], R3 ;  /* 0x00008003000085a7 */ /* 0x000ea400080010ff */
[----:B--2---:R-:W-:Y:S05]  /*a800*/  @!P0 BRA `(.L_x_158) ;  /* 0xfffffffc00f08947 */ /* 0x004fea000383ffff */
[----:B------:R-:W-:Y:S05]  /*a810*/  BRA `(.L_x_34) ;  /* 0xffffff7800407947 */ /* 0x000fea000383ffff */
.L_x_40:
[----:B-1----:R1:W2:Y:S02]  /*a820*/  SYNCS.PHASECHK.TRANS64.TRYWAIT P0, [R3+URZ+0x150], R0 ;  /* 0x00015000030075a7 */ /* 0x0022a400080011ff */
[----:B--2---:R-:W-:Y:S05]  /*a830*/  @!P0 NANOSLEEP.SYNCS 0x989680 ;  /* 0x009896800000895d */ /* 0x004fea0003900000 */
[----:B------:R-:W2:Y:S02]  /*a840*/  @!P0 SYNCS.PHASECHK.TRANS64 P0, [R3+URZ+0x150], R0 ;  /* 0x00015000030085a7 */ /* 0x000ea400080010ff */
[----:B--2---:R-:W-:Y:S05]  /*a850*/  @!P0 BRA `(.L_x_40) ;  /* 0xfffffffc00f08947 */ /* 0x004fea000383ffff */
[----:B------:R-:W-:Y:S05]  /*a860*/  BRA `(.L_x_159) ;  /* 0xffffff7800e87947 */ /* 0x000fea000383ffff */
.L_x_44:
[----:B------:R-:W-:-:S07]  /*a870*/  MOV R0, UR4 ;  /* 0x0000000400007c02 */ /* 0x000fce0008000f00 */
.L_x_160:
[----:B-1----:R1:W2:Y:S02]  /*a880*/  SYNCS.PHASECHK.TRANS64.TRYWAIT P0, [R0+URZ], R2 ;  /* 0x00000002000075a7 */ /* 0x0022a400080011ff */
[----:B--2---:R-:W-:Y:S05]  /*a890*/  @!P0 NANOSLEEP.SYNCS 0x989680 ;  /* 0x009896800000895d */ /* 0x004fea0003900000 */
[----:B------:R-:W2:Y:S02]  /*a8a0*/  @!P0 SYNCS.PHASECHK.TRANS64 P0, [R0+URZ], R2 ;  /* 0x00000002000085a7 */ /* 0x000ea400080010ff */
[----:B--2---:R-:W-:Y:S05]  /*a8b0*/  @!P0 BRA `(.L_x_160) ;  /* 0xfffffffc00f08947 */ /* 0x004fea000383ffff */
[----:B------:R-:W-:Y:S05]  /*a8c0*/  BRA `(.L_x_161) ;  /* 0xffffff8000907947 */ /* 0x000fea000383ffff */
.L_x_45:
[----:B------:R-:W-:-:S07]  /*a8d0*/  MOV R0, UR5 ;  /* 0x0000000500007c02 */ /* 0x000fce0008000f00 */
.L_x_162:
[----:B-1----:R1:W2:Y:S02]  /*a8e0*/  SYNCS.PHASECHK.TRANS64.TRYWAIT P0, [R0+URZ], R3 ;  /* 0x00000003000075a7 */ /* 0x0022a400080011ff */
[----:B--2---:R-:W-:Y:S05]  /*a8f0*/  @!P0 NANOSLEEP.SYNCS 0x989680 ;  /* 0x009896800000895d */ /* 0x004fea0003900000 */
[----:B------:R-:W2:Y:S02]  /*a900*/  @!P0 SYNCS.PHASECHK.TRANS64 P0, [R0+URZ], R3 ;  /* 0x00000003000085a7 */ /* 0x000ea400080010ff */
[----:B--2---:R-:W-:Y:S05]  /*a910*/  @!P0 BRA `(.L_x_162) ;  /* 0xfffffffc00f08947 */ /* 0x004fea000383ffff */
[----:B------:R-:W-:Y:S05]  /*a920*/  BRA `(.L_x_163) ;  /* 0xffffff80009c7947 */ /* 0x000fea000383ffff */
.L_x_46:
[----:B------:R-:W-:-:S07]  /*a930*/  MOV R0, UR5 ;  /* 0x0000000500007c02 */ /* 0x000fce0008000f00 */
.L_x_164:
[----:B-1----:R1:W2:Y:S02]  /*a940*/  SYNCS.PHASECHK.TRANS64.TRYWAIT P0, [R0+URZ], R3 ;  /* 0x00000003000075a7 */ /* 0x0022a400080011ff */
[----:B--2---:R-:W-:Y:S05]  /*a950*/  @!P0 NANOSLEEP.SYNCS 0x989680 ;  /* 0x009896800000895d */ /* 0x004fea0003900000 */
[----:B------:R-:W2:Y:S02]  /*a960*/  @!P0 SYNCS.PHASECHK.TRANS64 P0, [R0+URZ], R3 ;  /* 0x00000003000085a7 */ /* 0x000ea400080010ff */
[----:B--2---:R-:W-:Y:S05]  /*a970*/  @!P0 BRA `(.L_x_164) ;  /* 0xfffffffc00f08947 */ /* 0x004fea000383ffff */
[----:B------:R-:W-:Y:S05]  /*a980*/  BRA `(.L_x_165) ;  /* 0xffffff8000a87947 */ /* 0x000fea000383ffff */
.L_x_47:
[----:B------:R-:W-:-:S07]  /*a990*/  MOV R0, UR5 ;  /* 0x0000000500007c02 */ /* 0x000fce0008000f00 */
.L_x_166:
[----:B-1----:R1:W2:Y:S02]  /*a9a0*/  SYNCS.PHASECHK.TRANS64.TRYWAIT P0, [R0+URZ], R3 ;  /* 0x00000003000075a7 */ /* 0x0022a400080011ff */
[----:B--2---:R-:W-:Y:S05]  /*a9b0*/  @!P0 NANOSLEEP.SYNCS 0x989680 ;  /* 0x009896800000895d */ /* 0x004fea0003900000 */
[----:B------:R-:W2:Y:S02]  /*a9c0*/  @!P0 SYNCS.PHASECHK.TRANS64 P0, [R0+URZ], R3 ;  /* 0x00000003000085a7 */ /* 0x000ea400080010ff */
[----:B--2---:R-:W-:Y:S05]  /*a9d0*/  @!P0 BRA `(.L_x_166) ;  /* 0xfffffffc00f08947 */ /* 0x004fea000383ffff */
[----:B------:R-:W-:Y:S05]  /*a9e0*/  BRA `(.L_x_167) ;  /* 0xffffff8000b47947 */ /* 0x000fea000383ffff */
.L_x_48:
[----:B------:R-:W-:-:S07]  /*a9f0*/  MOV R0, UR5 ;  /* 0x0000000500007c02 */ /* 0x000fce0008000f00 */
.L_x_168:
[----:B-1----:R1:W2:Y:S02]  /*aa00*/  SYNCS.PHASECHK.TRANS64.TRYWAIT P0, [R0+URZ], R3 ;  /* 0x00000003000075a7 */ /* 0x0022a400080011ff */
[----:B--2---:R-:W-:Y:S05]  /*aa10*/  @!P0 NANOSLEEP.SYNCS 0x989680 ;  /* 0x009896800000895d */ /* 0x004fea0003900000 */
[----:B------:R-:W2:Y:S02]  /*aa20*/  @!P0 SYNCS.PHASECHK.TRANS64 P0, [R0+URZ], R3 ;  /* 0x00000003000085a7 */ /* 0x000ea400080010ff */
[----:B--2---:R-:W-:Y:S05]  /*aa30*/  @!P0 BRA `(.L_x_168) ;  /* 0xfffffffc00f08947 */ /* 0x004fea000383ffff */
[----:B------:R-:W-:Y:S05]  /*aa40*/  BRA `(.L_x_169) ;  /* 0xffffff8000c07947 */ /* 0x000fea000383ffff */
.L_x_49:
[----:B------:R-:W-:-:S07]  /*aa50*/  MOV R0, UR5 ;  /* 0x0000000500007c02 */ /* 0x000fce0008000f00 */
.L_x_170:
[----:B-1----:R1:W2:Y:S02]  /*aa60*/  SYNCS.PHASECHK.TRANS64.TRYWAIT P0, [R0+URZ], R3 ;  /* 0x00000003000075a7 */ /* 0x0022a400080011ff */
[----:B--2---:R-:W-:Y:S05]  /*aa70*/  @!P0 NANOSLEEP.SYNCS 0x989680 ;  /* 0x009896800000895d */ /* 0x004fea0003900000 */
[----:B------:R-:W2:Y:S02]  /*aa80*/  @!P0 SYNCS.PHASECHK.TRANS64 P0, [R0+URZ], R3 ;  /* 0x00000003000085a7 */ /* 0x000ea400080010ff */
[----:B--2---:R-:W-:Y:S05]  /*aa90*/  @!P0 BRA `(.L_x_170) ;  /* 0xfffffffc00f08947 */ /* 0x004fea000383ffff */
[----:B------:R-:W-:Y:S05]  /*aaa0*/  BRA `(.L_x_171) ;  /* 0xffffff8000cc7947 */ /* 0x000fea000383ffff */
.L_x_50:
[----:B------:R-:W-:-:S07]  /*aab0*/  MOV R0, UR5 ;  /* 0x0000000500007c02 */ /* 0x000fce0008000f00 */
.L_x_172:
[----:B-1----:R1:W2:Y:S02]  /*aac0*/  SYNCS.PHASECHK.TRANS64.TRYWAIT P0, [R0+URZ], R3 ;  /* 0x00000003000075a7 */ /* 0x0022a400080011ff */
[----:B--2---:R-:W-:Y:S05]  /*aad0*/  @!P0 NANOSLEEP.SYNCS 0x989680 ;  /* 0x009896800000895d */ /* 0x004fea0003900000 */
[----:B------:R-:W2:Y:S02]  /*aae0*/  @!P0 SYNCS.PHASECHK.TRANS64 P0, [R0+URZ], R3 ;  /* 0x00000003000085a7 */ /* 0x000ea400080010ff */
[----:B--2---:R-:W-:Y:S05]  /*aaf0*/  @!P0 BRA `(.L_x_172) ;  /* 0xfffffffc00f08947 */ /* 0x004fea000383ffff */
[----:B------:R-:W-:Y:S05]  /*ab00*/  BRA `(.L_x_173) ;  /* 0xffffff8000d87947 */ /* 0x000fea000383ffff */
.L_x_51:
[----:B------:R-:W-:-:S07]  /*ab10*/  MOV R0, UR5 ;  /* 0x0000000500007c02 */ /* 0x000fce0008000f00 */
.L_x_174:
[----:B-1----:R1:W2:Y:S02]  /*ab20*/  SYNCS.PHASECHK.TRANS64.TRYWAIT P0, [R0+URZ], R3 ;  /* 0x00000003000075a7 */ /* 0x0022a400080011ff */
[----:B--2---:R-:W-:Y:S05]  /*ab30*/  @!P0 NANOSLEEP.SYNCS 0x989680 ;  /* 0x009896800000895d */ /* 0x004fea0003900000 */
[----:B------:R-:W2:Y:S02]  /*ab40*/  @!P0 SYNCS.PHASECHK.TRANS64 P0, [R0+URZ], R3 ;  /* 0x00000003000085a7 */ /* 0x000ea400080010ff */
[----:B--2---:R-:W-:Y:S05]  /*ab50*/  @!P0 BRA `(.L_x_174) ;  /* 0xfffffffc00f08947 */ /* 0x004fea000383ffff */
[----:B------:R-:W-:Y:S05]  /*ab60*/  BRA `(.L_x_175) ;  /* 0xffffff8000e47947 */ /* 0x000fea000383ffff */
.L_x_52:
[----:B------:R-:W-:-:S07]  /*ab70*/  MOV R0, UR5 ;  /* 0x0000000500007c02 */ /* 0x000fce0008000f00 */
.L_x_176:
[----:B-1----:R1:W2:Y:S02]  /*ab80*/  SYNCS.PHASECHK.TRANS64.TRYWAIT P0, [R0+URZ], R3 ;  /* 0x00000003000075a7 */ /* 0x0022a400080011ff */
[----:B--2---:R-:W-:Y:S05]  /*ab90*/  @!P0 NANOSLEEP.SYNCS 0x989680 ;  /* 0x009896800000895d */ /* 0x004fea0003900000 */
[----:B------:R-:W2:Y:S02]  /*aba0*/  @!P0 SYNCS.PHASECHK.TRANS64 P0, [R0+URZ], R3 ;  /* 0x00000003000085a7 */ /* 0x000ea400080010ff */
[----:B--2---:R-:W-:Y:S05]  /*abb0*/  @!P0 BRA `(.L_x_176) ;  /* 0xfffffffc00f08947 */ /* 0x004fea000383ffff */
[----:B------:R-:W-:Y:S05]  /*abc0*/  BRA `(.L_x_177) ;  /* 0xffffff8000f07947 */ /* 0x000fea000383ffff */
.L_x_53:
[----:B------:R-:W-:-:S07]  /*abd0*/  MOV R0, UR5 ;  /* 0x0000000500007c02 */ /* 0x000fce0008000f00 */
.L_x_178:
[----:B-1----:R1:W2:Y:S02]  /*abe0*/  SYNCS.PHASECHK.TRANS64.TRYWAIT P0, [R0+URZ], R3 ;  /* 0x00000003000075a7 */ /* 0x0022a400080011ff */
[----:B--2---:R-:W-:Y:S05]  /*abf0*/  @!P0 NANOSLEEP.SYNCS 0x989680 ;  /* 0x009896800000895d */ /* 0x004fea0003900000 */
[----:B------:R-:W2:Y:S02]  /*ac00*/  @!P0 SYNCS.PHASECHK.TRANS64 P0, [R0+URZ], R3 ;  /* 0x00000003000085a7 */ /* 0x000ea400080010ff */
[----:B--2---:R-:W-:Y:S05]  /*ac10*/  @!P0 BRA `(.L_x_178) ;  /* 0xfffffffc00f08947 */ /* 0x004fea000383ffff */
[----:B------:R-:W-:Y:S05]  /*ac20*/  BRA `(.L_x_179) ;  /* 0xffffff8000fc7947 */ /* 0x000fea000383ffff */
.L_x_54:
[----:B------:R-:W-:-:S07]  /*ac30*/  MOV R0, UR5 ;  /* 0x0000000500007c02 */ /* 0x000fce0008000f00 */
.L_x_180:
[----:B-1----:R1:W2:Y:S02]  /*ac40*/  SYNCS.PHASECHK.TRANS64.TRYWAIT P0, [R0+URZ], R3 ;  /* 0x00000003000075a7 */ /* 0x0022a400080011ff */
[----:B--2---:R-:W-:Y:S05]  /*ac50*/  @!P0 NANOSLEEP.SYNCS 0x989680 ;  /* 0x009896800000895d */ /* 0x004fea0003900000 */
[----:B------:R-:W2:Y:S02]  /*ac60*/  @!P0 SYNCS.PHASECHK.TRANS64 P0, [R0+URZ], R3 ;  /* 0x00000003000085a7 */ /* 0x000ea400080010ff */
[----:B--2---:R-:W-:Y:S05]  /*ac70*/  @!P0 BRA `(.L_x_180) ;  /* 0xfffffffc00f08947 */ /* 0x004fea000383ffff */
[----:B------:R-:W-:Y:S05]  /*ac80*/  BRA `(.L_x_181) ;  /* 0xffffff8400087947 */ /* 0x000fea000383ffff */
.L_x_55:
[----:B------:R-:W-:-:S07]  /*ac90*/  MOV R0, UR5 ;  /* 0x0000000500007c02 */ /* 0x000fce0008000f00 */
.L_x_182:
[----:B-1----:R1:W2:Y:S02]  /*aca0*/  SYNCS.PHASECHK.TRANS64.TRYWAIT P0, [R0+URZ], R3 ;  /* 0x00000003000075a7 */ /* 0x0022a400080011ff */
[----:B--2---:R-:W-:Y:S05]  /*acb0*/  @!P0 NANOSLEEP.SYNCS 0x989680 ;  /* 0x009896800000895d */ /* 0x004fea0003900000 */
[----:B------:R-:W2:Y:S02]  /*acc0*/  @!P0 SYNCS.PHASECHK.TRANS64 P0, [R0+URZ], R3 ;  /* 0x00000003000085a7 */ /* 0x000ea400080010ff */
[----:B--2---:R-:W-:Y:S05]  /*acd0*/  @!P0 BRA `(.L_x_182) ;  /* 0xfffffffc00f08947 */ /* 0x004fea000383ffff */
[----:B------:R-:W-:Y:S05]  /*ace0*/  BRA `(.L_x_183) ;  /* 0xffffff8400147947 */ /* 0x000fea000383ffff */
.L_x_56:
[----:B------:R-:W-:-:S07]  /*acf0*/  MOV R0, UR5 ;  /* 0x0000000500007c02 */ /* 0x000fce0008000f00 */
.L_x_184:
[----:B-1----:R1:W2:Y:S02]  /*ad00*/  SYNCS.PHASECHK.TRANS64.TRYWAIT P0, [R0+URZ], R3 ;  /* 0x00000003000075a7 */ /* 0x0022a400080011ff */
[----:B--2---:R-:W-:Y:S05]  /*ad10*/  @!P0 NANOSLEEP.SYNCS 0x989680 ;  /* 0x009896800000895d */ /* 0x004fea0003900000 */
[----:B------:R-:W2:Y:S02]  /*ad20*/  @!P0 SYNCS.PHASECHK.TRANS64 P0, [R0+URZ], R3 ;  /* 0x00000003000085a7 */ /* 0x000ea400080010ff */
[----:B--2---:R-:W-:Y:S05]  /*ad30*/  @!P0 BRA `(.L_x_184) ;  /* 0xfffffffc00f08947 */ /* 0x004fea000383ffff */
[----:B------:R-:W-:Y:S05]  /*ad40*/  BRA `(.L_x_185) ;  /* 0xffffff8400207947 */ /* 0x000fea000383ffff */
.L_x_57:
[----:B------:R-:W-:-:S07]  /*ad50*/  MOV R0, UR5 ;  /* 0x0000000500007c02 */ /* 0x000fce0008000f00 */
.L_x_186:
[----:B-1----:R1:W2:Y:S02]  /*ad60*/  SYNCS.PHASECHK.TRANS64.TRYWAIT P0, [R0+URZ], R3 ;  /* 0x00000003000075a7 */ /* 0x0022a400080011ff */
[----:B--2---:R-:W-:Y:S05]  /*ad70*/  @!P0 NANOSLEEP.SYNCS 0x989680 ;  /* 0x009896800000895d */ /* 0x004fea0003900000 */
[----:B------:R-:W2:Y:S02]  /*ad80*/  @!P0 SYNCS.PHASECHK.TRANS64 P0, [R0+URZ], R3 ;  /* 0x00000003000085a7 */ /* 0x000ea400080010ff */
[----:B--2---:R-:W-:Y:S05]  /*ad90*/  @!P0 BRA `(.L_x_186) ;  /* 0xfffffffc00f08947 */ /* 0x004fea000383ffff */
[----:B------:R-:W-:Y:S05]  /*ada0*/  BRA `(.L_x_187) ;  /* 0xffffff84002c7947 */ /* 0x000fea000383ffff */
.L_x_58:
[----:B------:R-:W-:-:S07]  /*adb0*/  MOV R0, UR5 ;  /* 0x0000000500007c02 */ /* 0x000fce0008000f00 */
.L_x_188:
[----:B-1----:R1:W2:Y:S02]  /*adc0*/  SYNCS.PHASECHK.TRANS64.TRYWAIT P0, [R0+URZ], R3 ;  /* 0x00000003000075a7 */ /* 0x0022a400080011ff */
[----:B--2---:R-:W-:Y:S05]  /*add0*/  @!P0 NANOSLEEP.SYNCS 0x989680 ;  /* 0x009896800000895d */ /* 0x004fea0003900000 */
[----:B------:R-:W2:Y:S02]  /*ade0*/  @!P0 SYNCS.PHASECHK.TRANS64 P0, [R0+URZ], R3 ;  /* 0x00000003000085a7 */ /* 0x000ea400080010ff */
[----:B--2---:R-:W-:Y:S05]  /*adf0*/  @!P0 BRA `(.L_x_188) ;  /* 0xfffffffc00f08947 */ /* 0x004fea000383ffff */
[----:B------:R-:W-:Y:S05]  /*ae00*/  BRA `(.L_x_189) ;  /* 0xffffff8400387947 */ /* 0x000fea000383ffff */
.L_x_61:
[----:B-1----:R1:W2:Y:S02]  /*ae10*/  SYNCS.PHASECHK.TRANS64.TRYWAIT P0, [R2+URZ+0x1b0], R4 ;  /* 0x0001b004020075a7 */ /* 0x0022a400080011ff */
[----:B--2---:R-:W-:Y:S05]  /*ae20*/  @!P0 NANOSLEEP.SYNCS 0x989680 ;  /* 0x009896800000895d */ /* 0x004fea0003900000 */
[----:B------:R-:W2:Y:S02]  /*ae30*/  @!P0 SYNCS.PHASECHK.TRANS64 P0, [R2+URZ+0x1b0], R4 ;  /* 0x0001b004020085a7 */ /* 0x000ea400080010ff */
[----:B--2---:R-:W-:Y:S05]  /*ae40*/  @!P0 BRA `(.L_x_61) ;  /* 0xfffffffc00f08947 */ /* 0x004fea000383ffff */
[----:B------:R-:W-:Y:S05]  /*ae50*/  BRA `(.L_x_190) ;  /* 0xffffff8400947947 */ /* 0x000fea000383ffff */
.L_x_62:
[----:B------:R-:W-:-:S07]  /*ae60*/  MOV R2, UR4 ;  /* 0x0000000400027c02 */ /* 0x000fce0008000f00 */
.L_x_191:
[----:B-1----:R1:W2:Y:S02]  /*ae70*/  SYNCS.PHASECHK.TRANS64.TRYWAIT P0, [R2+URZ+0x160], R5 ;  /* 0x00016005020075a7 */ /* 0x0022a400080011ff */
[----:B--2---:R-:W-:Y:S05]  /*ae80*/  @!P0 NANOSLEEP.SYNCS 0x989680 ;  /* 0x009896800000895d */ /* 0x004fea0003900000 */
[----:B------:R-:W2:Y:S02]  /*ae90*/  @!P0 SYNCS.PHASECHK.TRANS64 P0, [R2+URZ+0x160], R5 ;  /* 0x00016005020085a7 */ /* 0x000ea400080010ff */
[----:B--2---:R-:W-:Y:S05]  /*aea0*/  @!P0 BRA `(.L_x_191) ;  /* 0xfffffffc00f08947 */ /* 0x004fea000383ffff */
[----:B------:R-:W-:Y:S05]  /*aeb0*/  BRA `(.L_x_192) ;  /* 0xffffff8400a47947 */ /* 0x000fea000383ffff */
.L_x_63:
[----:B-1----:R1:W2:Y:S02]  /*aec0*/  SYNCS.PHASECHK.TRANS64.TRYWAIT P1, [R2+URZ+0x150], R4 ;  /* 0x00015004020075a7 */ /* 0x0022a400080211ff */
[----:B--2---:R-:W-:Y:S05]  /*aed0*/  @!P1 NANOSLEEP.SYNCS 0x989680 ;  /* 0x009896800000995d */ /* 0x004fea0003900000 */
[----:B------:R-:W2:Y:S02]  /*aee0*/  @!P1 SYNCS.PHASECHK.TRANS64 P1, [R2+URZ+0x150], R4 ;  /* 0x00015004020095a7 */ /* 0x000ea400080210ff */
[----:B--2---:R-:W-:Y:S05]  /*aef0*/  @!P1 BRA `(.L_x_63) ;  /* 0xfffffffc00f09947 */ /* 0x004fea000383ffff */
[----:B------:R-:W-:Y:S05]  /*af00*/  BRA `(.L_x_193) ;  /* 0xffffff8400d47947 */ /* 0x000fea000383ffff */
.L_x_66:
[----:B------:R-:W-:-:S07]  /*af10*/  MOV R0, UR4 ;  /* 0x0000000400007c02 */ /* 0x000fce0008000f00 */
.L_x_194:
[----:B-1----:R1:W2:Y:S02]  /*af20*/  SYNCS.PHASECHK.TRANS64.TRYWAIT P0, [R0+URZ+0x160], R2 ;  /* 0x00016002000075a7 */ /* 0x0022a400080011ff */
[----:B--2---:R-:W-:Y:S05]  /*af30*/  @!P0 NANOSLEEP.SYNCS 0x989680 ;  /* 0x009896800000895d */ /* 0x004fea0003900000 */
[----:B------:R-:W2:Y:S02]  /*af40*/  @!P0 SYNCS.PHASECHK.TRANS64 P0, [R0+URZ+0x160], R2 ;  /* 0x00016002000085a7 */ /* 0x000ea400080010ff */
[----:B--2---:R-:W-:Y:S05]  /*af50*/  @!P0 BRA `(.L_x_194) ;  /* 0xfffffffc00f08947 */ /* 0x004fea000383ffff */
[----:B------:R-:W-:Y:S05]  /*af60*/  BRA `(.L_x_65) ;  /* 0xffffff8800287947 */ /* 0x000fea000383ffff */
.L_x_75:
[----:B-1----:R-:W-:-:S04]  /*af70*/  MOV R5, UR5 ;  /* 0x0000000500057c02 */ /* 0x002fc80008000f00 */
[----:B------:R1:W2:Y:S03]  /*af80*/  SYNCS.PHASECHK.TRANS64.TRYWAIT P0, [R5+URZ+0x8], R6 ;  /* 0x00000806050075a7 */ /* 0x0002a600080011ff */
[----:B--2---:R-:W-:Y:S05]  /*af90*/  @!P0 NANOSLEEP.SYNCS 0x989680 ;  /* 0x009896800000895d */ /* 0x004fea0003900000 */
[----:B------:R-:W2:Y:S02]  /*afa0*/  @!P0 SYNCS.PHASECHK.TRANS64 P0, [R5+URZ+0x8], R6 ;  /* 0x00000806050085a7 */ /* 0x000ea400080010ff */
[----:B--2---:R-:W-:Y:S05]  /*afb0*/  @!P0 BRA `(.L_x_75) ;  /* 0xfffffffc00ec8947 */ /* 0x004fea000383ffff */
[----:B------:R-:W-:Y:S05]  /*afc0*/  BRA `(.L_x_74) ;  /* 0xffffff8800dc7947 */ /* 0x000fea000383ffff */
.L_x_77:
[----:B------:R-:W-:Y:S01]  /*afd0*/  BSSY B0, `(.L_x_195) ;  /* 0x0000006000007945 */ /* 0x000fe20003800000 */
[----:B------:R-:W-:-:S07]  /*afe0*/  MOV R15, 0xffffffff ;  /* 0xffffffff000f7802 */ /* 0x000fce0000000f00 */
[----:B-1---5:R-:W-:Y:S05]  /*aff0*/  WARPSYNC.COLLECTIVE R15, `(.L_x_196) ;  /* 0x000000000f0c7348 */ /* 0x022fea0003c00000 */
[----:B------:R-:W-:Y:S02]  /*b000*/  ELECT P6, UR79, PT ;  /* 0x00000000004f782f */ /* 0x000fe400038c0000 */
[----:B------:R-:W-:Y:S01]  /*b010*/  MOV R14, UR79 ;  /* 0x0000004f000e7c02 */ /* 0x000fe20008000f00 */
[----:B-1---5:R-:W-:Y:S10]  /*b020*/  ENDCOLLECTIVE ;  /* 0x000000000000791b */ /* 0x022ff40003800000 */
.L_x_196:
[----:B------:R-:W-:Y:S05]  /*b030*/  BSYNC B0 ;  /* 0x0000000000007941 */ /* 0x000fea0003800000 */
.L_x_195:
[----:B------:R-:W-:Y:S05]  /*b040*/  BRA `(.L_x_197) ;  /* 0xffffff8c000c7947 */ /* 0x000fea000383ffff */
.L_x_79:
[----:B-1----:R-:W-:-:S04]  /*b050*/  MOV R0, UR5 ;  /* 0x0000000500007c02 */ /* 0x002fc80008000f00 */
[----:B------:R1:W2:Y:S03]  /*b060*/  SYNCS.PHASECHK.TRANS64.TRYWAIT P0, [R0+URZ+0x8], R4 ;  /* 0x00000804000075a7 */ /* 0x0002a600080011ff */
[----:B--2---:R-:W-:Y:S05]  /*b070*/  @!P0 NANOSLEEP.SYNCS 0x989680 ;  /* 0x009896800000895d */ /* 0x004fea0003900000 */
[----:B------:R-:W2:Y:S02]  /*b080*/  @!P0 SYNCS.PHASECHK.TRANS64 P0, [R0+URZ+0x8], R4 ;  /* 0x00000804000085a7 */ /* 0x000ea400080010ff */
[----:B--2---:R-:W-:Y:S05]  /*b090*/  @!P0 BRA `(.L_x_79) ;  /* 0xfffffffc00ec8947 */ /* 0x004fea000383ffff */
[----:B------:R-:W-:Y:S05]  /*b0a0*/  BRA `(.L_x_78) ;  /* 0xffffff8c00107947 */ /* 0x000fea000383ffff */
.L_x_80:
[----:B-1----:R1:W2:Y:S02]  /*b0b0*/  SYNCS.PHASECHK.TRANS64.TRYWAIT P0, [R0+URZ+0x150], R4 ;  /* 0x00015004000075a7 */ /* 0x0022a400080011ff */
[----:B--2---:R-:W-:Y:S05]  /*b0c0*/  @!P0 NANOSLEEP.SYNCS 0x989680 ;  /* 0x009896800000895d */ /* 0x004fea0003900000 */
[----:B------:R-:W2:Y:S02]  /*b0d0*/  @!P0 SYNCS.PHASECHK.TRANS64 P0, [R0+URZ+0x150], R4 ;  /* 0x00015004000085a7 */ /* 0x000ea400080010ff */
[----:B--2---:R-:W-:Y:S05]  /*b0e0*/  @!P0 BRA `(.L_x_80) ;  /* 0xfffffffc00f08947 */ /* 0x004fea000383ffff */
[----:B------:R-:W-:Y:S05]  /*b0f0*/  BRA `(.L_x_198) ;  /* 0xffffff8c00ec7947 */ /* 0x000fea000383ffff */
.L_x_82:
[----:B------:R-:W-:-:S07]  /*b100*/  MOV R0, UR23 ;  /* 0x0000001700007c02 */ /* 0x000fce0008000f00 */
.L_x_199:
[----:B-1----:R1:W2:Y:S02]  /*b110*/  SYNCS.PHASECHK.TRANS64.TRYWAIT P0, [R0+URZ+0x190], R4 ;  /* 0x00019004000075a7 */ /* 0x0022a400080011ff */
[----:B--2---:R-:W-:Y:S05]  /*b120*/  @!P0 NANOSLEEP.SYNCS 0x989680 ;  /* 0x009896800000895d */ /* 0x004fea0003900000 */
[----:B------:R-:W2:Y:S02]  /*b130*/  @!P0 SYNCS.PHASECHK.TRANS64 P0, [R0+URZ+0x190], R4 ;  /* 0x00019004000085a7 */ /* 0x000ea400080010ff */
[----:B--2---:R-:W-:Y:S05]  /*b140*/  @!P0 BRA `(.L_x_199) ;  /* 0xfffffffc00f08947 */ /* 0x004fea000383ffff */
[----:B------:R-:W-:Y:S05]  /*b150*/  BRA `(.L_x_200) ;  /* 0xffffff9000387947 */ /* 0x000fea000383ffff */
.L_x_85:
[----:B------:R-:W-:Y:S07]  /*b160*/  MOV R0, UR5 ;  /* 0x0000000500007c02 */ /* 0x000fee0008000f00 */
.L_x_201:
[----:B-1----:R1:W2:Y:S02]  /*b170*/  SYNCS.PHASECHK.TRANS64.TRYWAIT P0, [R0+URZ], R4 ;  /* 0x00000004000075a7 */ /* 0x0022a400080011ff */
[----:B--2---:R-:W-:Y:S05]  /*b180*/  @!P0 NANOSLEEP.SYNCS 0x989680 ;  /* 0x009896800000895d */ /* 0x004fea0003900000 */
[----:B------:R-:W2:Y:S02]  /*b190*/  @!P0 SYNCS.PHASECHK.TRANS64 P0, [R0+URZ], R4 ;  /* 0x00000004000085a7 */ /* 0x000ea400080010ff */
[----:B--2---:R-:W-:Y:S05]  /*b1a0*/  @!P0 BRA `(.L_x_201) ;  /* 0xfffffffc00f08947 */ /* 0x004fea000383ffff */
[----:B------:R-:W-:Y:S05]  /*b1b0*/  BRA `(.L_x_84) ;  /* 0xffffff90004c7947 */ /* 0x000fea000383ffff */
.L_x_89:
[----:B-1----:R-:W-:-:S07]  /*b1c0*/  MOV R0, UR4 ;  /* 0x0000000400007c02 */ /* 0x002fce0008000f00 */
.L_x_202:
[----:B-1----:R1:W2:Y:S02]  /*b1d0*/  SYNCS.PHASECHK.TRANS64.TRYWAIT P0, [R0+URZ], R2 ;  /* 0x00000002000075a7 */ /* 0x0022a400080011ff */
[----:B--2---:R-:W-:Y:S05]  /*b1e0*/  @!P0 NANOSLEEP.SYNCS 0x989680 ;  /* 0x009896800000895d */ /* 0x004fea0003900000 */
[----:B------:R-:W2:Y:S02]  /*b1f0*/  @!P0 SYNCS.PHASECHK.TRANS64 P0, [R0+URZ], R2 ;  /* 0x00000002000085a7 */ /* 0x000ea400080010ff */
[----:B--2---:R-:W-:Y:S05]  /*b200*/  @!P0 BRA `(.L_x_202) ;  /* 0xfffffffc00f08947 */ /* 0x004fea000383ffff */
[----:B------:R-:W-:Y:S05]  /*b210*/  BRA `(.L_x_203) ;  /* 0xffffff9400187947 */ /* 0x000fea000383ffff */
.L_x_90:
[----:B------:R-:W-:-:S07]  /*b220*/  MOV R0, UR5 ;  /* 0x0000000500007c02 */ /* 0x000fce0008000f00 */
.L_x_204:
[----:B-1----:R1:W2:Y:S02]  /*b230*/  SYNCS.PHASECHK.TRANS64.TRYWAIT P0, [R0+URZ], R3 ;  /* 0x00000003000075a7 */ /* 0x0022a400080011ff */
[----:B--2---:R-:W-:Y:S05]  /*b240*/  @!P0 NANOSLEEP.SYNCS 0x989680 ;  /* 0x009896800000895d */ /* 0x004fea0003900000 */
[----:B------:R-:W2:Y:S02]  /*b250*/  @!P0 SYNCS.PHASECHK.TRANS64 P0, [R0+URZ], R3 ;  /* 0x00000003000085a7 */ /* 0x000ea400080010ff */
[----:B--2---:R-:W-:Y:S05]  /*b260*/  @!P0 BRA `(.L_x_204) ;  /* 0xfffffffc00f08947 */ /* 0x004fea000383ffff */
[----:B------:R-:W-:Y:S05]  /*b270*/  BRA `(.L_x_205) ;  /* 0xffffff9400247947 */ /* 0x000fea000383ffff */
.L_x_91:
[----:B------:R-:W-:-:S07]  /*b280*/  MOV R0, UR5 ;  /* 0x0000000500007c02 */ /* 0x000fce0008000f00 */
.L_x_206:
[----:B-1----:R1:W2:Y:S02]  /*b290*/  SYNCS.PHASECHK.TRANS64.TRYWAIT P0, [R0+URZ], R3 ;  /* 0x00000003000075a7 */ /* 0x0022a400080011ff */
[----:B--2---:R-:W-:Y:S05]  /*b2a0*/  @!P0 NANOSLEEP.SYNCS 0x989680 ;  /* 0x009896800000895d */ /* 0x004fea0003900000 */
[----:B------:R-:W2:Y:S02]  /*b2b0*/  @!P0 SYNCS.PHASECHK.TRANS64 P0, [R0+URZ], R3 ;  /* 0x00000003000085a7 */ /* 0x000ea400080010ff */
[----:B--2---:R-:W-:Y:S05]  /*b2c0*/  @!P0 BRA `(.L_x_206) ;  /* 0xfffffffc00f08947 */ /* 0x004fea000383ffff */
[----:B------:R-:W-:Y:S05]  /*b2d0*/  BRA `(.L_x_207) ;  /* 0xffffff9400307947 */ /* 0x000fea000383ffff */
.L_x_94:
[----:B------:R-:W-:-:S07]  /*b2e0*/  MOV R0, UR17 ;  /* 0x0000001100007c02 */ /* 0x000fce0008000f00 */
.L_x_208:
[----:B-1----:R1:W2:Y:S02]  /*b2f0*/  SYNCS.PHASECHK.TRANS64.TRYWAIT P1, [R0+URZ+0x1d0], R2 ;  /* 0x0001d002000075a7 */ /* 0x0022a400080211ff */
[----:B--2---:R-:W-:Y:S05]  /*b300*/  @!P1 NANOSLEEP.SYNCS 0x989680 ;  /* 0x009896800000995d */ /* 0x004fea0003900000 */
[----:B------:R-:W2:Y:S02]  /*b310*/  @!P1 SYNCS.PHASECHK.TRANS64 P1, [R0+URZ+0x1d0], R2 ;  /* 0x0001d002000095a7 */ /* 0x000ea400080210ff */
[----:B--2---:R-:W-:Y:S05]  /*b320*/  @!P1 BRA `(.L_x_208) ;  /* 0xfffffffc00f09947 */ /* 0x004fea000383ffff */
[----:B------:R-:W-:Y:S05]  /*b330*/  BRA `(.L_x_209) ;  /* 0xffffff94007c7947 */ /* 0x000fea000383ffff */
.L_x_99:
[----:B--2---:R2:W3:Y:S02]  /*b340*/  SYNCS.PHASECHK.TRANS64.TRYWAIT P0, [R12+URZ+0x150], R0 ;  /* 0x000150000c0075a7 */ /* 0x0044e400080011ff */
[----:B---3--:R-:W-:Y:S05]  /*b350*/  @!P0 NANOSLEEP.SYNCS 0x989680 ;  /* 0x009896800000895d */ /* 0x008fea0003900000 */
[----:B------:R-:W3:Y:S02]  /*b360*/  @!P0 SYNCS.PHASECHK.TRANS64 P0, [R12+URZ+0x150], R0 ;  /* 0x000150000c0085a7 */ /* 0x000ee400080010ff */
[----:B---3--:R-:W-:Y:S05]  /*b370*/  @!P0 BRA `(.L_x_99) ;  /* 0xfffffffc00f08947 */ /* 0x008fea000383ffff */
[----:B------:R-:W-:Y:S05]  /*b380*/  BRA `(.L_x_210) ;  /* 0xffffff9800a47947 */ /* 0x000fea000383ffff */
.L_x_102:
[----:B-1----:R-:W-:Y:S07]  /*b390*/  MOV R0, UR21 ;  /* 0x0000001500007c02 */ /* 0x002fee0008000f00 */
.L_x_211:
[----:B-1----:R1:W2:Y:S02]  /*b3a0*/  SYNCS.PHASECHK.TRANS64.TRYWAIT P2, [R0+URZ+0x148], R6 ;  /* 0x00014806000075a7 */ /* 0x0022a400080411ff */
[----:B--2---:R-:W-:Y:S05]  /*b3b0*/  @!P2 NANOSLEEP.SYNCS 0x989680 ;  /* 0x009896800000a95d */ /* 0x004fea0003900000 */
[----:B------:R-:W2:Y:S02]  /*b3c0*/  @!P2 SYNCS.PHASECHK.TRANS64 P2, [R0+URZ+0x148], R6 ;  /* 0x000148060000a5a7 */ /* 0x000ea400080410ff */
[----:B--2---:R-:W-:Y:S05]  /*b3d0*/  @!P2 BRA `(.L_x_211) ;  /* 0xfffffffc00f0a947 */ /* 0x004fea000383ffff */
[----:B------:R-:W-:Y:S05]  /*b3e0*/  BRA `(.L_x_101) ;  /* 0xffffffa0000c7947 */ /* 0x000fea000383ffff */
.L_x_105:
[----:B------:R-:W-:Y:S07]  /*b3f0*/  MOV R0, UR21 ;  /* 0x0000001500007c02 */ /* 0x000fee0008000f00 */
.L_x_212:
[----:B-1----:R1:W2:Y:S02]  /*b400*/  SYNCS.PHASECHK.TRANS64.TRYWAIT P0, [R0+URZ+0x120], R9 ;  /* 0x00012009000075a7 */ /* 0x0022a400080011ff */
[----:B--2---:R-:W-:Y:S05]  /*b410*/  @!P0 NANOSLEEP.SYNCS 0x989680 ;  /* 0x009896800000895d */ /* 0x004fea0003900000 */
[----:B------:R-:W2:Y:S02]  /*b420*/  @!P0 SYNCS.PHASECHK.TRANS64 P0, [R0+URZ+0x120], R9 ;  /* 0x00012009000085a7 */ /* 0x000ea400080010ff */
[----:B--2---:R-:W-:Y:S05]  /*b430*/  @!P0 BRA `(.L_x_212) ;  /* 0xfffffffc00f08947 */ /* 0x004fea000383ffff */
[----:B------:R-:W-:Y:S05]  /*b440*/  BRA `(.L_x_213) ;  /* 0xffffffa000687947 */ /* 0x000fea000383ffff */
.L_x_106:
[----:B------:R-:W-:Y:S07]  /*b450*/  MOV R0, UR21 ;  /* 0x0000001500007c02 */ /* 0x000fee0008000f00 */
.L_x_214:
[----:B-1----:R1:W2:Y:S02]  /*b460*/  SYNCS.PHASECHK.TRANS64.TRYWAIT P0, [R0+URZ+0x128], R9 ;  /* 0x00012809000075a7 */ /* 0x0022a400080011ff */
[----:B--2---:R-:W-:Y:S05]  /*b470*/  @!P0 NANOSLEEP.SYNCS 0x989680 ;  /* 0x009896800000895d */ /* 0x004fea0003900000 */
[----:B------:R-:W2:Y:S02]  /*b480*/  @!P0 SYNCS.PHASECHK.TRANS64 P0, [R0+URZ+0x128], R9 ;  /* 0x00012809000085a7 */ /* 0x000ea400080010ff */
[----:B--2---:R-:W-:Y:S05]  /*b490*/  @!P0 BRA `(.L_x_214) ;  /* 0xfffffffc00f08947 */ /* 0x004fea000383ffff */
[----:B------:R-:W-:Y:S05]  /*b4a0*/  BRA `(.L_x_215) ;  /* 0xffffffa000c47947 */ /* 0x000fea000383ffff */
.L_x_107:
[----:B------:R-:W-:Y:S07]  /*b4b0*/  MOV R0, UR21 ;  /* 0x0000001500007c02 */ /* 0x000fee0008000f00 */
.L_x_216:
[----:B-1----:R1:W2:Y:S02]  /*b4c0*/  SYNCS.PHASECHK.TRANS64.TRYWAIT P0, [R0+URZ+0x130], R9 ;  /* 0x00013009000075a7 */ /* 0x0022a400080011ff */
[----:B--2---:R-:W-:Y:S05]  /*b4d0*/  @!P0 NANOSLEEP.SYNCS 0x989680 ;  /* 0x009896800000895d */ /* 0x004fea0003900000 */
[----:B------:R-:W2:Y:S02]  /*b4e0*/  @!P0 SYNCS.PHASECHK.TRANS64 P0, [R0+URZ+0x130], R9 ;  /* 0x00013009000085a7 */ /* 0x000ea400080010ff */
[----:B--2---:R-:W-:Y:S05]  /*b4f0*/  @!P0 BRA `(.L_x_216) ;  /* 0xfffffffc00f08947 */ /* 0x004fea000383ffff */
[----:B------:R-:W-:Y:S05]  /*b500*/  BRA `(.L_x_217) ;  /* 0xffffffa400207947 */ /* 0x000fea000383ffff */
.L_x_108:
[----:B------:R-:W-:Y:S07]  /*b510*/  MOV R0, UR21 ;  /* 0x0000001500007c02 */ /* 0x000fee0008000f00 */
.L_x_218:
[----:B-1----:R1:W2:Y:S02]  /*b520*/  SYNCS.PHASECHK.TRANS64.TRYWAIT P0, [R0+URZ+0x138], R9 ;  /* 0x00013809000075a7 */ /* 0x0022a400080011ff */
[----:B--2---:R-:W-:Y:S05]  /*b530*/  @!P0 NANOSLEEP.SYNCS 0x989680 ;  /* 0x009896800000895d */ /* 0x004fea0003900000 */
[----:B------:R-:W2:Y:S02]  /*b540*/  @!P0 SYNCS.PHASECHK.TRANS64 P0, [R0+URZ+0x138], R9 ;  /* 0x00013809000085a7 */ /* 0x000ea400080010ff */
[----:B--2---:R-:W-:Y:S05]  /*b550*/  @!P0 BRA `(.L_x_218) ;  /* 0xfffffffc00f08947 */ /* 0x004fea000383ffff */
[----:B------:R-:W-:Y:S05]  /*b560*/  BRA `(.L_x_219) ;  /* 0xffffffa4007c7947 */ /* 0x000fea000383ffff */
.L_x_110:
[----:B------:R-:W-:-:S07]  /*b570*/  MOV R0, UR21 ;  /* 0x0000001500007c02 */ /* 0x000fce0008000f00 */
.L_x_220:
[----:B-1----:R1:W3:Y:S02]  /*b580*/  SYNCS.PHASECHK.TRANS64.TRYWAIT P0, [R0+URZ+0x120], R2 ;  /* 0x00012002000075a7 */ /* 0x0022e400080011ff */
[----:B---3--:R-:W-:Y:S05]  /*b590*/  @!P0 NANOSLEEP.SYNCS 0x989680 ;  /* 0x009896800000895d */ /* 0x008fea0003900000 */
[----:B------:R-:W3:Y:S02]  /*b5a0*/  @!P0 SYNCS.PHASECHK.TRANS64 P0, [R0+URZ+0x120], R2 ;  /* 0x00012002000085a7 */ /* 0x000ee400080010ff */
[----:B---3--:R-:W-:Y:S05]  /*b5b0*/  @!P0 BRA `(.L_x_220) ;  /* 0xfffffffc00f08947 */ /* 0x008fea000383ffff */
[----:B------:R-:W-:Y:S05]  /*b5c0*/  BRA `(.L_x_221) ;  /* 0xffffffa800087947 */ /* 0x000fea000383ffff */
.L_x_111:
[----:B-1----:R-:W-:-:S07]  /*b5d0*/  MOV R0, UR21 ;  /* 0x0000001500007c02 */ /* 0x002fce0008000f00 */
.L_x_222:
[----:B-1----:R1:W3:Y:S02]  /*b5e0*/  SYNCS.PHASECHK.TRANS64.TRYWAIT P0, [R0+URZ+0x128], R2 ;  /* 0x00012802000075a7 */ /* 0x0022e400080011ff */
[----:B---3--:R-:W-:Y:S05]  /*b5f0*/  @!P0 NANOSLEEP.SYNCS 0x989680 ;  /* 0x009896800000895d */ /* 0x008fea0003900000 */
[----:B------:R-:W3:Y:S02]  /*b600*/  @!P0 SYNCS.PHASECHK.TRANS64 P0, [R0+URZ+0x128], R2 ;  /* 0x00012802000085a7 */ /* 0x000ee400080010ff */
[----:B---3--:R-:W-:Y:S05]  /*b610*/  @!P0 BRA `(.L_x_222) ;  /* 0xfffffffc00f08947 */ /* 0x008fea000383ffff */
[----:B------:R-:W-:Y:S05]  /*b620*/  BRA `(.L_x_223) ;  /* 0xffffffa400f87947 */ /* 0x000fea000383ffff */
.L_x_112:
[----:B-1----:R-:W-:-:S07]  /*b630*/  MOV R0, UR21 ;  /* 0x0000001500007c02 */ /* 0x002fce0008000f00 */
.L_x_224:
[----:B-1----:R1:W3:Y:S02]  /*b640*/  SYNCS.PHASECHK.TRANS64.TRYWAIT P0, [R0+URZ+0x130], R2 ;  /* 0x00013002000075a7 */ /* 0x0022e400080011ff */
[----:B---3--:R-:W-:Y:S05]  /*b650*/  @!P0 NANOSLEEP.SYNCS 0x989680 ;  /* 0x009896800000895d */ /* 0x008fea0003900000 */
[----:B------:R-:W3:Y:S02]  /*b660*/  @!P0 SYNCS.PHASECHK.TRANS64 P0, [R0+URZ+0x130], R2 ;  /* 0x00013002000085a7 */ /* 0x000ee400080010ff */
[----:B---3--:R-:W-:Y:S05]  /*b670*/  @!P0 BRA `(.L_x_224) ;  /* 0xfffffffc00f08947 */ /* 0x008fea000383ffff */
[----:B------:R-:W-:Y:S05]  /*b680*/  BRA `(.L_x_225) ;  /* 0xffffffa400e87947 */ /* 0x000fea000383ffff */
.L_x_114:
[----:B-1----:R1:W2:Y:S02]  /*b690*/  SYNCS.PHASECHK.TRANS64.TRYWAIT P0, [R3+URZ+0x150], R0 ;  /* 0x00015000030075a7 */ /* 0x0022a400080011ff */
[----:B--2---:R-:W-:Y:S05]  /*b6a0*/  @!P0 NANOSLEEP.SYNCS 0x989680 ;  /* 0x009896800000895d */ /* 0x004fea0003900000 */
[----:B------:R-:W2:Y:S02]  /*b6b0*/  @!P0 SYNCS.PHASECHK.TRANS64 P0, [R3+URZ+0x150], R0 ;  /* 0x00015000030085a7 */ /* 0x000ea400080010ff */
[----:B--2---:R-:W-:Y:S05]  /*b6c0*/  @!P0 BRA `(.L_x_114) ;  /* 0xfffffffc00f08947 */ /* 0x004fea000383ffff */
[----:B------:R-:W-:Y:S05]  /*b6d0*/  BRA `(.L_x_226) ;  /* 0xffffffa800a47947 */ /* 0x000fea000383ffff */
.L_x_125:
[----:B-1----:R1:W2:Y:S02]  /*b6e0*/  SYNCS.PHASECHK.TRANS64.TRYWAIT P1, [R3+URZ+0x100], R0 ;  /* 0x00010000030075a7 */ /* 0x0022a400080211ff */
[----:B--2---:R-:W-:Y:S05]  /*b6f0*/  @!P1 NANOSLEEP.SYNCS 0x989680 ;  /* 0x009896800000995d */ /* 0x004fea0003900000 */
[----:B------:R-:W2:Y:S02]  /*b700*/  @!P1 SYNCS.PHASECHK.TRANS64 P1, [R3+URZ+0x100], R0 ;  /* 0x00010000030095a7 */ /* 0x000ea400080210ff */
[----:B--2---:R-:W-:Y:S05]  /*b710*/  @!P1 BRA `(.L_x_125) ;  /* 0xfffffffc00f09947 */ /* 0x004fea000383ffff */
[----:B------:R-:W-:Y:S05]  /*b720*/  BRA `(.L_x_124) ;  /* 0xffffffb8000c7947 */ /* 0x000fea000383ffff */
.L_x_127:
[----:B-1----:R1:W2:Y:S02]  /*b730*/  SYNCS.PHASECHK.TRANS64.TRYWAIT P0, [R80+URZ+0x170], R4 ;  /* 0x00017004500075a7 */ /* 0x0022a400080011ff */
[----:B--2---:R-:W-:Y:S05]  /*b740*/  @!P0 NANOSLEEP.SYNCS 0x989680 ;  /* 0x009896800000895d */ /* 0x004fea0003900000 */
[----:B------:R-:W2:Y:S02]  /*b750*/  @!P0 SYNCS.PHASECHK.TRANS64 P0, [R80+URZ+0x170], R4 ;  /* 0x00017004500085a7 */ /* 0x000ea400080010ff */
[----:B--2---:R-:W-:Y:S05]  /*b760*/  @!P0 BRA `(.L_x_127) ;  /* 0xfffffffc00f08947 */ /* 0x004fea000383ffff */
[----:B------:R-:W-:Y:S05]  /*b770*/  BRA `(.L_x_126) ;  /* 0xffffffb800607947 */ /* 0x000fea000383ffff */
.L_x_135:
[----:B--2---:R2:W3:Y:S02]  /*b780*/  SYNCS.PHASECHK.TRANS64.TRYWAIT P0, [R0+URZ+0x100], R2 ;  /* 0x00010002000075a7 */ /* 0x0044e400080011ff */
[----:B---3--:R-:W-:Y:S05]  /*b790*/  @!P0 NANOSLEEP.SYNCS 0x989680 ;  /* 0x009896800000895d */ /* 0x008fea0003900000 */
[----:B------:R-:W3:Y:S02]  /*b7a0*/  @!P0 SYNCS.PHASECHK.TRANS64 P0, [R0+URZ+0x100], R2 ;  /* 0x00010002000085a7 */ /* 0x000ee400080010ff */
[----:B---3--:R-:W-:Y:S05]  /*b7b0*/  @!P0 BRA `(.L_x_135) ;  /* 0xfffffffc00f08947 */ /* 0x008fea000383ffff */
[----:B------:R-:W-:Y:S05]  /*b7c0*/  BRA `(.L_x_134) ;  /* 0xffffffc4006c7947 */ /* 0x000fea000383ffff */
.L_x_143:
[----:B--2---:R2:W3:Y:S02]  /*b7d0*/  SYNCS.PHASECHK.TRANS64.TRYWAIT P0, [R0+URZ+0x100], R4 ;  /* 0x00010004000075a7 */ /* 0x0044e400080011ff */
[----:B---3--:R-:W-:Y:S05]  /*b7e0*/  @!P0 NANOSLEEP.SYNCS 0x989680 ;  /* 0x009896800000895d */ /* 0x008fea0003900000 */
[----:B------:R-:W3:Y:S02]  /*b7f0*/  @!P0 SYNCS.PHASECHK.TRANS64 P0, [R0+URZ+0x100], R4 ;  /* 0x00010004000085a7 */ /* 0x000ee400080010ff */
[----:B---3--:R-:W-:Y:S05]  /*b800*/  @!P0 BRA `(.L_x_143) ;  /* 0xfffffffc00f08947 */ /* 0x008fea000383ffff */
[----:B------:R-:W-:Y:S05]  /*b810*/  BRA `(.L_x_142) ;  /* 0xffffffd000bc7947 */ /* 0x000fea000383ffff */
.L_x_151:
[----:B--2---:R2:W3:Y:S02]  /*b820*/  SYNCS.PHASECHK.TRANS64.TRYWAIT P0, [R0+URZ+0x100], R2 ;  /* 0x00010002000075a7 */ /* 0x0044e400080011ff */
[----:B---3--:R-:W-:Y:S05]  /*b830*/  @!P0 NANOSLEEP.SYNCS 0x989680 ;  /* 0x009896800000895d */ /* 0x008fea0003900000 */
[----:B------:R-:W3:Y:S02]  /*b840*/  @!P0 SYNCS.PHASECHK.TRANS64 P0, [R0+URZ+0x100], R2 ;  /* 0x00010002000085a7 */ /* 0x000ee400080010ff */
[----:B---3--:R-:W-:Y:S05]  /*b850*/  @!P0 BRA `(.L_x_151) ;  /* 0xfffffffc00f08947 */ /* 0x008fea000383ffff */
[----:B------:R-:W-:Y:S05]  /*b860*/  BRA `(.L_x_150) ;  /* 0xffffffe000187947 */ /* 0x000fea000383ffff */
        .weak           $__internal_0_$__cuda_sm10x_tcgen05_guardrail_trap_col_being_dealloced_not_returned_by_alloc
        .type           $__internal_0_$__cuda_sm10x_tcgen05_guardrail_trap_col_being_dealloced_not_returned_by_alloc,@function
        .size           $__internal_0_$__cuda_sm10x_tcgen05_guardrail_trap_col_being_dealloced_not_returned_by_alloc,($__internal_1_$__cuda_sm10x_tcgen05_guardrail_trap_phase_invalid_during_alloc - $__internal_0_$__cuda_sm10x_tcgen05_guardrail_trap_col_being_dealloced_not_returned_by_alloc)
$__internal_0_$__cuda_sm10x_tcgen05_guardrail_trap_col_being_dealloced_not_returned_by_alloc:
[----:B------:R-:W-:Y:S05]  /*b870*/  BPT.TRAP 0x1 ;  /* 0x000000040000795c */ /* 0x000fea0000300000 */
[----:B------:R-:W-:-:S04]  /*b880*/  HFMA2 R3, -RZ, RZ, 0, 0 ;  /* 0x00000000ff037431 */ /* 0x000fc800000001ff */
[----:B------:R-:W-:Y:S05]  /*b890*/  RET.REL.NODEC R2 `(_ZN7cutlass13device_kernelINS_4gemm6kernel13GemmUniversalIN4cute5tupleIJiiiiEEENS1_10collective13CollectiveMmaINS1_35MainloopSm100TmaUmmaWarpSpecializedILi16ELi2ELi4ENS5_IJNS4_1CILi2EEESB_NSA_ILi1EEEEEEEENS5_IJNSA_ILi128EEENSA_ILi256EEENSA_ILi64EEEEEEaNS5_IJlSC_lEEEaSJ_NS4_8TiledMMAINS4_8MMA_AtomIJNS4_21SM100_MMA_S8_2x1SM_SSIaaiLi128ELi256ELNS4_4UMMA5MajorE0ELSO_0ELNSN_8SaturateE0EEEEEENS4_6LayoutINS5_IJSC_SC_SC_EEENS5_IJNSA_ILi0EEESU_SU_EEEEENS5_IJNS4_10UnderscoreESX_SX_EEEEENS4_28SM100_TMA_2SM_LOAD_MULTICASTENS4_14ComposedLayoutINS4_7SwizzleILi2ELi4ELi3EEENS4_18smem_ptr_flag_bitsILi8EEENSS_INS5_IJNSA_ILi8EEESH_EEENS5_IJSH_SC_EEEEEEEvNS4_8identityENS4_18SM100_TMA_2SM_LOADES1A_vS1B_EENS_8epilogue10collective18CollectiveEpilogueINS1E_23Sm100TmaWarpSpecializedILi4ELi2ELi32ELb0ELb0EEEJNS5_IJSH_SG_SH_EEENS5_IJNSS_ISH_SC_EENSS_INS5_IJNSA_ILi32EEESB_EEENS5_IJSC_SF_EEEEEEEEaSJ_aSJ_NS1E_6fusion15FusionCallbacksIS1I_NS1Q_17LinearCombinationIaiaiLNS_15FloatRoundStyleE2EEES1J_S1P_JEEENS4_5SM1004TMEM4LOAD26SM100_TMEM_LOAD_32dp32b32xENS4_13SM90_TMA_LOADENS11_INS12_ILi1ELi4ELi3EEES15_NSS_INS5_IJS16_S1L_EEENS5_IJS1L_SC_EEEEEEENS4_39AutoVectorizingCopyWithAssumedAlignmentILi128EEENS4_14SM90_TMA_STOREES25_S27_S27_EEEvvEEEEvNT_6ParamsE) ;  /* 0xffffff4402d87950 */ /* 0x000fea0003c3ffff */
        .weak           $__internal_1_$__cuda_sm10x_tcgen05_guardrail_trap_phase_invalid_during_alloc
        .type           $__internal_1_$__cuda_sm10x_tcgen05_guardrail_trap_phase_invalid_during_alloc,@function
        .size           $__internal_1_$__cuda_sm10x_tcgen05_guardrail_trap_phase_invalid_during_alloc,($__internal_2_$__cuda_sm10x_tcgen05_guardrail_trap_unallocated_columns_being_dealloced - $__internal_1_$__cuda_sm10x_tcgen05_guardrail_trap_phase_invalid_during_alloc)
$__internal_1_$__cuda_sm10x_tcgen05_guardrail_trap_phase_invalid_during_alloc:
[----:B------:R-:W-:Y:S05]  /*b8a0*/  BPT.TRAP 0x1 ;  /* 0x000000040000795c */ /* 0x000fea0000300000 */
[----:B------:R-:W-:-:S04]  /*b8b0*/  MOV R5, 0x0 ;  /* 0x0000000000057802 */ /* 0x000fc80000000f00 */
[----:B------:R-:W-:Y:S05]  /*b8c0*/  RET.REL.NODEC R4 `(_ZN7cutlass13device_kernelINS_4gemm6kernel13GemmUniversalIN4cute5tupleIJiiiiEEENS1_10collective13CollectiveMmaINS1_35MainloopSm100TmaUmmaWarpSpecializedILi16ELi2ELi4ENS5_IJNS4_1CILi2EEESB_NSA_ILi1EEEEEEEENS5_IJNSA_ILi128EEENSA_ILi256EEENSA_ILi64EEEEEEaNS5_IJlSC_lEEEaSJ_NS4_8TiledMMAINS4_8MMA_AtomIJNS4_21SM100_MMA_S8_2x1SM_SSIaaiLi128ELi256ELNS4_4UMMA5MajorE0ELSO_0ELNSN_8SaturateE0EEEEEENS4_6LayoutINS5_IJSC_SC_SC_EEENS5_IJNSA_ILi0EEESU_SU_EEEEENS5_IJNS4_10UnderscoreESX_SX_EEEEENS4_28SM100_TMA_2SM_LOAD_MULTICASTENS4_14ComposedLayoutINS4_7SwizzleILi2ELi4ELi3EEENS4_18smem_ptr_flag_bitsILi8EEENSS_INS5_IJNSA_ILi8EEESH_EEENS5_IJSH_SC_EEEEEEEvNS4_8identityENS4_18SM100_TMA_2SM_LOADES1A_vS1B_EENS_8epilogue10collective18CollectiveEpilogueINS1E_23Sm100TmaWarpSpecializedILi4ELi2ELi32ELb0ELb0EEEJNS5_IJSH_SG_SH_EEENS5_IJNSS_ISH_SC_EENSS_INS5_IJNSA_ILi32EEESB_EEENS5_IJSC_SF_EEEEEEEEaSJ_aSJ_NS1E_6fusion15FusionCallbacksIS1I_NS1Q_17LinearCombinationIaiaiLNS_15FloatRoundStyleE2EEES1J_S1P_JEEENS4_5SM1004TMEM4LOAD26SM100_TMEM_LOAD_32dp32b32xENS4_13SM90_TMA_LOADENS11_INS12_ILi1ELi4ELi3EEES15_NSS_INS5_IJS16_S1L_EEENS5_IJS1L_SC_EEEEEEENS4_39AutoVectorizingCopyWithAssumedAlignmentILi128EEENS4_14SM90_TMA_STOREES25_S27_S27_EEEvvEEEEvNT_6ParamsE) ;  /* 0xffffff4404cc7950 */ /* 0x000fea0003c3ffff */
        .weak           $__internal_2_$__cuda_sm10x_tcgen05_guardrail_trap_unallocated_columns_being_dealloced
        .type           $__internal_2_$__cuda_sm10x_tcgen05_guardrail_trap_unallocated_columns_being_dealloced,@function
        .size           $__internal_2_$__cuda_sm10x_tcgen05_guardrail_trap_unallocated_columns_being_dealloced,(.L_x_228 - $__internal_2_$__cuda_sm10x_tcgen05_guardrail_trap_unallocated_columns_being_dealloced)
$__internal_2_$__cuda_sm10x_tcgen05_guardrail_trap_unallocated_columns_being_dealloced:
[----:B------:R-:W-:Y:S05]  /*b8d0*/  BPT.TRAP 0x1 ;  /* 0x000000040000795c */ /* 0x000fea0000300000 */
[----:B------:R-:W-:-:S04]  /*b8e0*/  HFMA2 R3, -RZ, RZ, 0, 0 ;  /* 0x00000000ff037431 */ /* 0x000fc800000001ff */
[----:B------:R-:W-:Y:S05]  /*b8f0*/  RET.REL.NODEC R2 `(_ZN7cutlass13device_kernelINS_4gemm6kernel13GemmUniversalIN4cute5tupleIJiiiiEEENS1_10collective13CollectiveMmaINS1_35MainloopSm100TmaUmmaWarpSpecializedILi16ELi2ELi4ENS5_IJNS4_1CILi2EEESB_NSA_ILi1EEEEEEEENS5_IJNSA_ILi128EEENSA_ILi256EEENSA_ILi64EEEEEEaNS5_IJlSC_lEEEaSJ_NS4_8TiledMMAINS4_8MMA_AtomIJNS4_21SM100_MMA_S8_2x1SM_SSIaaiLi128ELi256ELNS4_4UMMA5MajorE0ELSO_0ELNSN_8SaturateE0EEEEEENS4_6LayoutINS5_IJSC_SC_SC_EEENS5_IJNSA_ILi0EEESU_SU_EEEEENS5_IJNS4_10UnderscoreESX_SX_EEEEENS4_28SM100_TMA_2SM_LOAD_MULTICASTENS4_14ComposedLayoutINS4_7SwizzleILi2ELi4ELi3EEENS4_18smem_ptr_flag_bitsILi8EEENSS_INS5_IJNSA_ILi8EEESH_EEENS5_IJSH_SC_EEEEEEEvNS4_8identityENS4_18SM100_TMA_2SM_LOADES1A_vS1B_EENS_8epilogue10collective18CollectiveEpilogueINS1E_23Sm100TmaWarpSpecializedILi4ELi2ELi32ELb0ELb0EEEJNS5_IJSH_SG_SH_EEENS5_IJNSS_ISH_SC_EENSS_INS5_IJNSA_ILi32EEESB_EEENS5_IJSC_SF_EEEEEEEEaSJ_aSJ_NS1E_6fusion15FusionCallbacksIS1I_NS1Q_17LinearCombinationIaiaiLNS_15FloatRoundStyleE2EEES1J_S1P_JEEENS4_5SM1004TMEM4LOAD26SM100_TMEM_LOAD_32dp32b32xENS4_13SM90_TMA_LOADENS11_INS12_ILi1ELi4ELi3EEES15_NSS_INS5_IJS16_S1L_EEENS5_IJS1L_SC_EEEEEEENS4_39AutoVectorizingCopyWithAssumedAlignmentILi128EEENS4_14SM90_TMA_STOREES25_S27_S27_EEEvvEEEEvNT_6ParamsE) ;  /* 0xffffff4402c07950 */ /* 0x000fea0003c3ffff */
.L_x_227:
[----:B------:R-:W-:-:S00]  /*b900*/  BRA `(.L_x_227) ;  /* 0xfffffffc00fc7947 */ /* 0x000fc0000383ffff */
[----:B------:R-:W-:-:S00]  /*b910*/  NOP ;  /* 0x0000000000007918 */ /* 0x000fc00000000000 */
        /* <DEDUP_REMOVED lines=14> */
.L_x_228:


//--------------------- .nv.global.init           --------------------------
	.section	.nv.global.init,"aw",@progbits
.nv.global.init:
	.type		$str$27,@object
	.size		$str$27,($str$28 - $str$27)
$str$27:
        /*0000*/ 	.byte	0x28, 0x61, 0x64, 0x64, 0x72, 0x65, 0x73, 0x73, 0x20, 0x26, 0x20, 0x6d, 0x61, 0x73, 0x6b, 0x29
        /*0010*/ 	.byte	0x20, 0x3d, 0x3d, 0x20, 0x30, 0x00
	.type		$str$28,@object
	.size		$str$28,($str$26 - $str$28)
$str$28:
        /*0016*/ 	.byte	0x2f, 0x74, 0x6d, 0x70, 0x2f, 0x63, 0x75, 0x74, 0x6c, 0x61, 0x73, 0x73, 0x5f, 0x73, 0x77, 0x65
        /*0026*/ 	.byte	0x65, 0x70, 0x5f, 0x73, 0x72, 0x63, 0x2f, 0x69, 0x6e, 0x63, 0x6c, 0x75, 0x64, 0x65, 0x2f, 0x63
        /*0036*/ 	.byte	0x75, 0x74, 0x65, 0x2f, 0x70, 0x6f, 0x69, 0x6e, 0x74, 0x65, 0x72, 0x5f, 0x66, 0x6c, 0x61, 0x67
        /*0046*/ 	.byte	0x67, 0x65, 0x64, 0x2e, 0x68, 0x70, 0x70, 0x00
	.type		$str$26,@object
	.size		$str$26,($str$25 - $str$26)
$str$26:
        /*004e*/ 	.byte	0x2f, 0x74, 0x6d, 0x70, 0x2f, 0x63, 0x75, 0x74, 0x6c, 0x61, 0x73, 0x73, 0x5f, 0x73, 0x77, 0x65
        /*005e*/ 	.byte	0x65, 0x70, 0x5f, 0x73, 0x72, 0x63, 0x2f, 0x69, 0x6e, 0x63, 0x6c, 0x75, 0x64, 0x65, 0x2f, 0x63
        /*006e*/ 	.byte	0x75, 0x74, 0x65, 0x2f, 0x61, 0x74, 0x6f, 0x6d, 0x2f, 0x63, 0x6f, 0x70, 0x79, 0x5f, 0x74, 0x72
        /*007e*/ 	.byte	0x61, 0x69, 0x74, 0x73, 0x5f, 0x73, 0x6d, 0x31, 0x30, 0x30, 0x2e, 0x68, 0x70, 0x70, 0x00
	.type		$str$25,@object
	.size		$str$25,(__unnamed_1 - $str$25)
$str$25:
        /*008d*/ 	.byte	0x28, 0x28, 0x75, 0x69, 0x6e, 0x74, 0x33, 0x32, 0x5f, 0x74, 0x28, 0x74, 0x68, 0x72, 0x65, 0x61
        /*009d*/ 	.byte	0x64, 0x49, 0x64, 0x78, 0x2e, 0x78, 0x29, 0x20, 0x2f, 0x20, 0x33, 0x32, 0x29, 0x20, 0x25, 0x20
        /*00ad*/ 	.byte	0x34, 0x29, 0x20, 0x3d, 0x3d, 0x20, 0x28, 0x28, 0x28, 0x74, 0x6d, 0x65, 0x6d, 0x5f, 0x61, 0x64
        /*00bd*/ 	.byte	0x64, 0x72, 0x20, 0x3e, 0x3e, 0x20, 0x31, 0x36, 0x29, 0x20, 0x2f, 0x20, 0x33, 0x32, 0x29, 0x20
        /*00cd*/ 	.byte	0x25, 0x20, 0x34, 0x29, 0x00
	.type		__unnamed_1,@object
	.size		__unnamed_1,(__unnamed_2 - __unnamed_1)
__unnamed_1:
        /*00d2*/ 	.byte	0x61, 0x75, 0x74, 0x6f, 0x20, 0x63, 0x75, 0x74, 0x65, 0x3a, 0x3a, 0x61, 0x73, 0x5f, 0x70, 0x6f
        /* <DEDUP_REMOVED lines=24> */
        /*0262*/ 	.byte	0x3e, 0x3e, 0x5d, 0x00
	.type		__unnamed_2,@object
	.size		__unnamed_2,(__unnamed_3 - __unnamed_2)
__unnamed_2:
        /* <DEDUP_REMOVED lines=26> */
	.type		__unnamed_3,@object
	.size		__unnamed_3,(.L_3 - __unnamed_3)
__unnamed_3:
        /* <DEDUP_REMOVED lines=41> */
.L_3:


//--------------------- .nv.shared._ZN7cutlass13device_kernelINS_4gemm6kernel13GemmUniversalIN4cute5tupleIJiiiiEEENS1_10collective13CollectiveMmaINS1_35MainloopSm100TmaUmmaWarpSpecializedILi16ELi2ELi4ENS5_IJNS4_1CILi2EEESB_NSA_ILi1EEEEEEEENS5_IJNSA_ILi128EEENSA_ILi256EEENSA_ILi64EEEEEEaNS5_IJlSC_lEEEaSJ_NS4_8TiledMMAINS4_8MMA_AtomIJNS4_21SM100_MMA_S8_2x1SM_SSIaaiLi128ELi256ELNS4_4UMMA5MajorE0ELSO_0ELNSN_8SaturateE0EEEEEENS4_6LayoutINS5_IJSC_SC_SC_EEENS5_IJNSA_ILi0EEESU_SU_EEEEENS5_IJNS4_10UnderscoreESX_SX_EEEEENS4_28SM100_TMA_2SM_LOAD_MULTICASTENS4_14ComposedLayoutINS4_7SwizzleILi2ELi4ELi3EEENS4_18smem_ptr_flag_bitsILi8EEENSS_INS5_IJNSA_ILi8EEESH_EEENS5_IJSH_SC_EEEEEEEvNS4_8identityENS4_18SM100_TMA_2SM_LOADES1A_vS1B_EENS_8epilogue10collective18CollectiveEpilogueINS1E_23Sm100TmaWarpSpecializedILi4ELi2ELi32ELb0ELb0EEEJNS5_IJSH_SG_SH_EEENS5_IJNSS_ISH_SC_EENSS_INS5_IJNSA_ILi32EEESB_EEENS5_IJSC_SF_EEEEEEEEaSJ_aSJ_NS1E_6fusion15FusionCallbacksIS1I_NS1Q_17LinearCombinationIaiaiLNS_15FloatRoundStyleE2EEES1J_S1P_JEEENS4_5SM1004TMEM4LOAD26SM100_TMEM_LOAD_32dp32b32xENS4_13SM90_TMA_LOADENS11_INS12_ILi1ELi4ELi3EEES15_NSS_INS5_IJS16_S1L_EEENS5_IJS1L_SC_EEEEEEENS4_39AutoVectorizingCopyWithAssumedAlignmentILi128EEENS4_14SM90_TMA_STOREES25_S27_S27_EEEvvEEEEvNT_6ParamsE --------------------------
	.section	.nv.shared._ZN7cutlass13device_kernelINS_4gemm6kernel13GemmUniversalIN4cute5tupleIJiiiiEEENS1_10collective13CollectiveMmaINS1_35MainloopSm100TmaUmmaWarpSpecializedILi16ELi2ELi4ENS5_IJNS4_1CILi2EEESB_NSA_ILi1EEEEEEEENS5_IJNSA_ILi128EEENSA_ILi256EEENSA_ILi64EEEEEEaNS5_IJlSC_lEEEaSJ_NS4_8TiledMMAINS4_8MMA_AtomIJNS4_21SM100_MMA_S8_2x1SM_SSIaaiLi128ELi256ELNS4_4UMMA5MajorE0ELSO_0ELNSN_8SaturateE0EEEEEENS4_6LayoutINS5_IJSC_SC_SC_EEENS5_IJNSA_ILi0EEESU_SU_EEEEENS5_IJNS4_10UnderscoreESX_SX_EEEEENS4_28SM100_TMA_2SM_LOAD_MULTICASTENS4_14ComposedLayoutINS4_7SwizzleILi2ELi4ELi3EEENS4_18smem_ptr_flag_bitsILi8EEENSS_INS5_IJNSA_ILi8EEESH_EEENS5_IJSH_SC_EEEEEEEvNS4_8identityENS4_18SM100_TMA_2SM_LOADES1A_vS1B_EENS_8epilogue10collective18CollectiveEpilogueINS1E_23Sm100TmaWarpSpecializedILi4ELi2ELi32ELb0ELb0EEEJNS5_IJSH_SG_SH_EEENS5_IJNSS_ISH_SC_EENSS_INS5_IJNSA_ILi32EEESB_EEENS5_IJSC_SF_EEEEEEEEaSJ_aSJ_NS1E_6fusion15FusionCallbacksIS1I_NS1Q_17LinearCombinationIaiaiLNS_15FloatRoundStyleE2EEES1J_S1P_JEEENS4_5SM1004TMEM4LOAD26SM100_TMEM_LOAD_32dp32b32xENS4_13SM90_TMA_LOADENS11_INS12_ILi1ELi4ELi3EEES15_NSS_INS5_IJS16_S1L_EEENS5_IJS1L_SC_EEEEEEENS4_39AutoVectorizingCopyWithAssumedAlignmentILi128EEENS4_14SM90_TMA_STOREES25_S27_S27_EEEvvEEEEvNT_6ParamsE,"aw",@nobits
	.sectionflags	@""
	.align	16
	.zero		1024


//--------------------- .nv.shared.reserved.0     --------------------------
	.section	.nv.shared.reserved.0,"aw",@nobits
	.weak		__nv_reservedSMEM_offset_0_alias
	.size		__nv_reservedSMEM_offset_0_alias, 0, 64
	.other		__nv_reservedSMEM_offset_0_alias,@"STO_CUDA_RESERVED_SHARED STV_DEFAULT"
__nv_reservedSMEM_offset_0_alias:
	.zero		0
.nv.shared.reserved.0:
	.zero		64
	.weak		__nv_reservedSMEM_tcgen05_partition
	.type		__nv_reservedSMEM_tcgen05_partition,@object
	.size		__nv_reservedSMEM_tcgen05_partition,(.L_0 - __nv_reservedSMEM_tcgen05_partition)
__nv_reservedSMEM_tcgen05_partition:
	.zero		32
.L_0:


//--------------------- .nv.global                --------------------------
	.section	.nv.global,"aw",@nobits
.nv.global:
	.type		_ZN40_INTERNAL_6c34a1db_4_k_cu_6b497006_101574cute1_E,@object
	.size		_ZN40_INTERNAL_6c34a1db_4_k_cu_6b497006_101574cute1_E,(_ZN40_INTERNAL_6c34a1db_4_k_cu_6b497006_101574cuda3std3__45__cpo6cbeginE - _ZN40_INTERNAL_6c34a1db_4_k_cu_6b497006_101574cute1_E)
_ZN40_INTERNAL_6c34a1db_4_k_cu_6b497006_101574cute1_E:
	.zero		1
	.type		_ZN40_INTERNAL_6c34a1db_4_k_cu_6b497006_101574cuda3std3__45__cpo6cbeginE,@object
	.size		_ZN40_INTERNAL_6c34a1db_4_k_cu_6b497006_101574cuda3std3__45__cpo6cbeginE,(_ZN40_INTERNAL_6c34a1db_4_k_cu_6b497006_101574cuda3std3__48in_placeE - _ZN40_INTERNAL_6c34a1db_4_k_cu_6b497006_101574cuda3std3__45__cpo6cbeginE)
_ZN40_INTERNAL_6c34a1db_4_k_cu_6b497006_101574cuda3std3__45__cpo6cbeginE:
	.zero		1
	.type		_ZN40_INTERNAL_6c34a1db_4_k_cu_6b497006_101574cuda3std3__48in_placeE,@object
	.size		_ZN40_INTERNAL_6c34a1db_4_k_cu_6b497006_101574cuda3std3__48in_placeE,(_ZN40_INTERNAL_6c34a1db_4_k_cu_6b497006_101574cuda3std6ranges3__45__cpo9iter_moveE - _ZN40_INTERNAL_6c34a1db_4_k_cu_6b497006_101574cuda3std3__48in_placeE)
_ZN40_INTERNAL_6c34a1db_4_k_cu_6b497006_101574cuda3std3__48in_placeE:
	.zero		1
	.type		_ZN40_INTERNAL_6c34a1db_4_k_cu_6b497006_101574cuda3std6ranges3__45__cpo9iter_moveE,@object
	.size		_ZN40_INTERNAL_6c34a1db_4_k_cu_6b497006_101574cuda3std6ranges3__45__cpo9iter_moveE,(_ZN40_INTERNAL_6c34a1db_4_k_cu_6b497006_101574cuda3std3__45__cpo5beginE - _ZN40_INTERNAL_6c34a1db_4_k_cu_6b497006_101574cuda3std6ranges3__45__cpo9iter_moveE)
_ZN40_INTERNAL_6c34a1db_4_k_cu_6b497006_101574cuda3std6ranges3__45__cpo9iter_moveE:
	.zero		1
	.type		_ZN40_INTERNAL_6c34a1db_4_k_cu_6b497006_101574cuda3std3__45__cpo5beginE,@object
	.size		_ZN40_INTERNAL_6c34a1db_4_k_cu_6b497006_101574cuda3std3__45__cpo5beginE,(_ZN40_INTERNAL_6c34a1db_4_k_cu_6b497006_101574cuda3std3__442_GLOBAL__N__6c34a1db_4_k_cu_6b497006_101576ignoreE - _ZN40_INTERNAL_6c34a1db_4_k_cu_6b497006_101574cuda3std3__45__cpo5beginE)
_ZN40_INTERNAL_6c34a1db_4_k_cu_6b497006_101574cuda3std3__45__cpo5beginE:
	.zero		1
	.type		_ZN40_INTERNAL_6c34a1db_4_k_cu_6b497006_101574cuda3std3__442_GLOBAL__N__6c34a1db_4_k_cu_6b497006_101576ignoreE,@object
	.size		_ZN40_INTERNAL_6c34a1db_4_k_cu_6b497006_101574cuda3std3__442_GLOBAL__N__6c34a1db_4_k_cu_6b497006_101576ignoreE,(_ZN40_INTERNAL_6c34a1db_4_k_cu_6b497006_101574cute7productE - _ZN40_INTERNAL_6c34a1db_4_k_cu_6b497006_101574cuda3std3__442_GLOBAL__N__6c34a1db_4_k_cu_6b497006_101576ignoreE)
_ZN40_INTERNAL_6c34a1db_4_k_cu_6b497006_101574cuda3std3__442_GLOBAL__N__6c34a1db_4_k_cu_6b497006_101576ignoreE:
	.zero		1
	.type		_ZN40_INTERNAL_6c34a1db_4_k_cu_6b497006_101574cute7productE,@object
	.size		_ZN40_INTERNAL_6c34a1db_4_k_cu_6b497006_101574cute7productE,(_ZN40_INTERNAL_6c34a1db_4_k_cu_6b497006_101574cuda3std3__45__cpo3endE - _ZN40_INTERNAL_6c34a1db_4_k_cu_6b497006_101574cute7productE)
_ZN40_INTERNAL_6c34a1db_4_k_cu_6b497006_101574cute7productE:
	.zero		1
	.type		_ZN40_INTERNAL_6c34a1db_4_k_cu_6b497006_101574cuda3std3__45__cpo3endE,@object
	.size		_ZN40_INTERNAL_6c34a1db_4_k_cu_6b497006_101574cuda3std3__45__cpo3endE,(_ZN40_INTERNAL_6c34a1db_4_k_cu_6b497006_101574cuda3std3__419piecewise_constructE - _ZN40_INTERNAL_6c34a1db_4_k_cu_6b497006_101574cuda3std3__45__cpo3endE)
_ZN40_INTERNAL_6c34a1db_4_k_cu_6b497006_101574cuda3std3__45__cpo3endE:
	.zero		1
	.type		_ZN40_INTERNAL_6c34a1db_4_k_cu_6b497006_101574cuda3std3__419piecewise_constructE,@object
	.size		_ZN40_INTERNAL_6c34a1db_4_k_cu_6b497006_101574cuda3std3__419piecewise_constructE,(_ZN40_INTERNAL_6c34a1db_4_k_cu_6b497006_101574cuda3std3__45__cpo4cendE - _ZN40_INTERNAL_6c34a1db_4_k_cu_6b497006_101574cuda3std3__419piecewise_constructE)
_ZN40_INTERNAL_6c34a1db_4_k_cu_6b497006_101574cuda3std3__419piecewise_constructE:
	.zero		1
	.type		_ZN40_INTERNAL_6c34a1db_4_k_cu_6b497006_101574cuda3std3__45__cpo4cendE,@object
	.size		_ZN40_INTERNAL_6c34a1db_4_k_cu_6b497006_101574cuda3std3__45__cpo4cendE,(_ZN40_INTERNAL_6c34a1db_4_k_cu_6b497006_101574cuda3std6ranges3__45__cpo4swapE - _ZN40_INTERNAL_6c34a1db_4_k_cu_6b497006_101574cuda3std3__45__cpo4cendE)
_ZN40_INTERNAL_6c34a1db_4_k_cu_6b497006_101574cuda3std3__45__cpo4cendE:
	.zero		1
	.type		_ZN40_INTERNAL_6c34a1db_4_k_cu_6b497006_101574cuda3std6ranges3__45__cpo4swapE,@object
	.size		_ZN40_INTERNAL_6c34a1db_4_k_cu_6b497006_101574cuda3std6ranges3__45__cpo4swapE,(.L_11 - _ZN40_INTERNAL_6c34a1db_4_k_cu_6b497006_101574cuda3std6ranges3__45__cpo4swapE)
_ZN40_INTERNAL_6c34a1db_4_k_cu_6b497006_101574cuda3std6ranges3__45__cpo4swapE:
	.zero		1
.L_11:


//--------------------- .nv.constant0._ZN7cutlass13device_kernelINS_4gemm6kernel13GemmUniversalIN4cute5tupleIJiiiiEEENS1_10collective13CollectiveMmaINS1_35MainloopSm100TmaUmmaWarpSpecializedILi16ELi2ELi4ENS5_IJNS4_1CILi2EEESB_NSA_ILi1EEEEEEEENS5_IJNSA_ILi128EEENSA_ILi256EEENSA_ILi64EEEEEEaNS5_IJlSC_lEEEaSJ_NS4_8TiledMMAINS4_8MMA_AtomIJNS4_21SM100_MMA_S8_2x1SM_SSIaaiLi128ELi256ELNS4_4UMMA5MajorE0ELSO_0ELNSN_8SaturateE0EEEEEENS4_6LayoutINS5_IJSC_SC_SC_EEENS5_IJNSA_ILi0EEESU_SU_EEEEENS5_IJNS4_10UnderscoreESX_SX_EEEEENS4_28SM100_TMA_2SM_LOAD_MULTICASTENS4_14ComposedLayoutINS4_7SwizzleILi2ELi4ELi3EEENS4_18smem_ptr_flag_bitsILi8EEENSS_INS5_IJNSA_ILi8EEESH_EEENS5_IJSH_SC_EEEEEEEvNS4_8identityENS4_18SM100_TMA_2SM_LOADES1A_vS1B_EENS_8epilogue10collective18CollectiveEpilogueINS1E_23Sm100TmaWarpSpecializedILi4ELi2ELi32ELb0ELb0EEEJNS5_IJSH_SG_SH_EEENS5_IJNSS_ISH_SC_EENSS_INS5_IJNSA_ILi32EEESB_EEENS5_IJSC_SF_EEEEEEEEaSJ_aSJ_NS1E_6fusion15FusionCallbacksIS1I_NS1Q_17LinearCombinationIaiaiLNS_15FloatRoundStyleE2EEES1J_S1P_JEEENS4_5SM1004TMEM4LOAD26SM100_TMEM_LOAD_32dp32b32xENS4_13SM90_TMA_LOADENS11_INS12_ILi1ELi4ELi3EEES15_NSS_INS5_IJS16_S1L_EEENS5_IJS1L_SC_EEEEEEENS4_39AutoVectorizingCopyWithAssumedAlignmentILi128EEENS4_14SM90_TMA_STOREES25_S27_S27_EEEvvEEEEvNT_6ParamsE --------------------------
	.section	.nv.constant0._ZN7cutlass13device_kernelINS_4gemm6kernel13GemmUniversalIN4cute5tupleIJiiiiEEENS1_10collective13CollectiveMmaINS1_35MainloopSm100TmaUmmaWarpSpecializedILi16ELi2ELi4ENS5_IJNS4_1CILi2EEESB_NSA_ILi1EEEEEEEENS5_IJNSA_ILi128EEENSA_ILi256EEENSA_ILi64EEEEEEaNS5_IJlSC_lEEEaSJ_NS4_8TiledMMAINS4_8MMA_AtomIJNS4_21SM100_MMA_S8_2x1SM_SSIaaiLi128ELi256ELNS4_4UMMA5MajorE0ELSO_0ELNSN_8SaturateE0EEEEEENS4_6LayoutINS5_IJSC_SC_SC_EEENS5_IJNSA_ILi0EEESU_SU_EEEEENS5_IJNS4_10UnderscoreESX_SX_EEEEENS4_28SM100_TMA_2SM_LOAD_MULTICASTENS4_14ComposedLayoutINS4_7SwizzleILi2ELi4ELi3EEENS4_18smem_ptr_flag_bitsILi8EEENSS_INS5_IJNSA_ILi8EEESH_EEENS5_IJSH_SC_EEEEEEEvNS4_8identityENS4_18SM100_TMA_2SM_LOADES1A_vS1B_EENS_8epilogue10collective18CollectiveEpilogueINS1E_23Sm100TmaWarpSpecializedILi4ELi2ELi32ELb0ELb0EEEJNS5_IJSH_SG_SH_EEENS5_IJNSS_ISH_SC_EENSS_INS5_IJNSA_ILi32EEESB_EEENS5_IJSC_SF_EEEEEEEEaSJ_aSJ_NS1E_6fusion15FusionCallbacksIS1I_NS1Q_17LinearCombinationIaiaiLNS_15FloatRoundStyleE2EEES1J_S1P_JEEENS4_5SM1004TMEM4LOAD26SM100_TMEM_LOAD_32dp32b32xENS4_13SM90_TMA_LOADENS11_INS12_ILi1ELi4ELi3EEES15_NSS_INS5_IJS16_S1L_EEENS5_IJS1L_SC_EEEEEEENS4_39AutoVectorizingCopyWithAssumedAlignmentILi128EEENS4_14SM90_TMA_STOREES25_S27_S27_EEEvvEEEEvNT_6ParamsE,"a",@progbits
	.sectionflags	@""
	.align	4
.nv.constant0._ZN7cutlass13device_kernelINS_4gemm6kernel13GemmUniversalIN4cute5tupleIJiiiiEEENS1_10collective13CollectiveMmaINS1_35MainloopSm100TmaUmmaWarpSpecializedILi16ELi2ELi4ENS5_IJNS4_1CILi2EEESB_NSA_ILi1EEEEEEEENS5_IJNSA_ILi128EEENSA_ILi256EEENSA_ILi64EEEEEEaNS5_IJlSC_lEEEaSJ_NS4_8TiledMMAINS4_8MMA_AtomIJNS4_21SM100_MMA_S8_2x1SM_SSIaaiLi128ELi256ELNS4_4UMMA5MajorE0ELSO_0ELNSN_8SaturateE0EEEEEENS4_6LayoutINS5_IJSC_SC_SC_EEENS5_IJNSA_ILi0EEESU_SU_EEEEENS5_IJNS4_10UnderscoreESX_SX_EEEEENS4_28SM100_TMA_2SM_LOAD_MULTICASTENS4_14ComposedLayoutINS4_7SwizzleILi2ELi4ELi3EEENS4_18smem_ptr_flag_bitsILi8EEENSS_INS5_IJNSA_ILi8EEESH_EEENS5_IJSH_SC_EEEEEEEvNS4_8identityENS4_18SM100_TMA_2SM_LOADES1A_vS1B_EENS_8epilogue10collective18CollectiveEpilogueINS1E_23Sm100TmaWarpSpecializedILi4ELi2ELi32ELb0ELb0EEEJNS5_IJSH_SG_SH_EEENS5_IJNSS_ISH_SC_EENSS_INS5_IJNSA_ILi32EEESB_EEENS5_IJSC_SF_EEEEEEEEaSJ_aSJ_NS1E_6fusion15FusionCallbacksIS1I_NS1Q_17LinearCombinationIaiaiLNS_15FloatRoundStyleE2EEES1J_S1P_JEEENS4_5SM1004TMEM4LOAD26SM100_TMEM_LOAD_32dp32b32xENS4_13SM90_TMA_LOADENS11_INS12_ILi1ELi4ELi3EEES15_NSS_INS5_IJS16_S1L_EEENS5_IJS1L_SC_EEEEEEENS4_39AutoVectorizingCopyWithAssumedAlignmentILi128EEENS4_14SM90_TMA_STOREES25_S27_S27_EEEvvEEEEvNT_6ParamsE:
	.zero		2944


//--------------------- SYMBOLS --------------------------

	.type		.nv.reservedSmem.offset0,@object
	.size		.nv.reservedSmem.offset0,0x4
	.type		.nv.reservedSmem.cap,@object
	.size		.nv.reservedSmem.cap,0x4
	.type		__assertfail,@function
